//
// Generated by NVIDIA NVVM Compiler
//
// Compiler Build ID: CL-36424714
// Cuda compilation tools, release 13.0, V13.0.88
// Based on NVVM 20.0.0
//

.version 9.0
.target sm_100
.address_size 64

	// .globl	_Z10initCurandP17curandStateXORWOWy
.global .align 4 .b8 precalc_xorwow_matrix[102400];
.global .align 4 .b8 precalc_xorwow_offset_matrix[102400];
.global .align 4 .b8 mrg32k3aM1[2304];
.global .align 4 .b8 mrg32k3aM2[2304];
.global .align 4 .b8 mrg32k3aM1SubSeq[2016];
.global .align 4 .b8 mrg32k3aM2SubSeq[2016];
.global .align 4 .b8 mrg32k3aM1Seq[2304];
.global .align 4 .b8 mrg32k3aM2Seq[2304];
.const .align 8 .b8 __cr_lgamma_table[72];

.visible .entry _Z10initCurandP17curandStateXORWOWy(
	.param .u64 .ptr .align 1 _Z10initCurandP17curandStateXORWOWy_param_0,
	.param .u64 _Z10initCurandP17curandStateXORWOWy_param_1
)
{
	.reg .pred 	%p<24>;
	.reg .b32 	%r<419>;
	.reg .b64 	%rd<19>;

	ld.param.u64 	%rd8, [_Z10initCurandP17curandStateXORWOWy_param_0];
	ld.param.u64 	%rd9, [_Z10initCurandP17curandStateXORWOWy_param_1];
	cvta.to.global.u64 	%rd10, %rd8;
	mov.u32 	%r182, %ctaid.x;
	mov.u32 	%r183, %ntid.x;
	mov.u32 	%r184, %tid.x;
	mov.u32 	%r185, %ctaid.y;
	mov.u32 	%r186, %ntid.y;
	mov.u32 	%r187, %tid.y;
	mad.lo.s32 	%r188, %r185, %r186, %r187;
	mov.u32 	%r189, %nctaid.x;
	mad.lo.s32 	%r190, %r188, %r189, %r182;
	mad.lo.s32 	%r191, %r190, %r183, %r184;
	cvt.s64.s32 	%rd18, %r191;
	mul.wide.s32 	%rd11, %r191, 48;
	add.s64 	%rd2, %rd10, %rd11;
	cvt.u32.u64 	%r192, %rd9;
	xor.b32  	%r193, %r192, -1429050551;
	mul.lo.s32 	%r194, %r193, 1099087573;
	{ .reg .b32 tmp; mov.b64 {tmp, %r195}, %rd9; }
	xor.b32  	%r196, %r195, -136515619;
	mul.lo.s32 	%r197, %r196, -1703105765;
	add.s32 	%r198, %r194, %r197;
	add.s32 	%r199, %r198, 6615241;
	add.s32 	%r200, %r194, 123456789;
	st.global.v2.u32 	[%rd2], {%r199, %r200};
	xor.b32  	%r201, %r194, 362436069;
	add.s32 	%r202, %r197, 521288629;
	st.global.v2.u32 	[%rd2+8], {%r201, %r202};
	xor.b32  	%r203, %r197, 88675123;
	add.s32 	%r204, %r194, 5783321;
	st.global.v2.u32 	[%rd2+16], {%r203, %r204};
	setp.eq.s32 	%p1, %r191, 0;
	@%p1 bra 	$L__BB0_42;
	mov.b32 	%r325, 0;
$L__BB0_2:
	and.b64  	%rd4, %rd18, 3;
	setp.eq.s64 	%p2, %rd4, 0;
	@%p2 bra 	$L__BB0_41;
	mul.wide.u32 	%rd12, %r325, 3200;
	mov.u64 	%rd13, precalc_xorwow_matrix;
	add.s64 	%rd5, %rd13, %rd12;
	cvt.u32.u64 	%r2, %rd4;
	mov.b32 	%r326, 0;
$L__BB0_4:
	mov.b32 	%r339, 0;
	mov.u32 	%r340, %r339;
	mov.u32 	%r341, %r339;
	mov.u32 	%r342, %r339;
	mov.u32 	%r343, %r339;
	mov.u32 	%r332, %r339;
$L__BB0_5:
	mul.wide.u32 	%rd14, %r332, 4;
	add.s64 	%rd15, %rd2, %rd14;
	ld.global.u32 	%r10, [%rd15+4];
	shl.b32 	%r11, %r332, 5;
	mov.b32 	%r338, 0;
$L__BB0_6:
	.pragma "nounroll";
	shr.u32 	%r209, %r10, %r338;
	and.b32  	%r210, %r209, 1;
	setp.eq.b32 	%p3, %r210, 1;
	not.pred 	%p4, %p3;
	add.s32 	%r211, %r11, %r338;
	mul.lo.s32 	%r212, %r211, 5;
	mul.wide.u32 	%rd16, %r212, 4;
	add.s64 	%rd6, %rd5, %rd16;
	@%p4 bra 	$L__BB0_8;
	ld.global.u32 	%r213, [%rd6];
	xor.b32  	%r343, %r343, %r213;
	ld.global.u32 	%r214, [%rd6+4];
	xor.b32  	%r342, %r342, %r214;
	ld.global.u32 	%r215, [%rd6+8];
	xor.b32  	%r341, %r341, %r215;
	ld.global.u32 	%r216, [%rd6+12];
	xor.b32  	%r340, %r340, %r216;
	ld.global.u32 	%r217, [%rd6+16];
	xor.b32  	%r339, %r339, %r217;
$L__BB0_8:
	and.b32  	%r219, %r209, 2;
	setp.eq.s32 	%p5, %r219, 0;
	@%p5 bra 	$L__BB0_10;
	ld.global.u32 	%r220, [%rd6+20];
	xor.b32  	%r343, %r343, %r220;
	ld.global.u32 	%r221, [%rd6+24];
	xor.b32  	%r342, %r342, %r221;
	ld.global.u32 	%r222, [%rd6+28];
	xor.b32  	%r341, %r341, %r222;
	ld.global.u32 	%r223, [%rd6+32];
	xor.b32  	%r340, %r340, %r223;
	ld.global.u32 	%r224, [%rd6+36];
	xor.b32  	%r339, %r339, %r224;
$L__BB0_10:
	and.b32  	%r226, %r209, 4;
	setp.eq.s32 	%p6, %r226, 0;
	@%p6 bra 	$L__BB0_12;
	ld.global.u32 	%r227, [%rd6+40];
	xor.b32  	%r343, %r343, %r227;
	ld.global.u32 	%r228, [%rd6+44];
	xor.b32  	%r342, %r342, %r228;
	ld.global.u32 	%r229, [%rd6+48];
	xor.b32  	%r341, %r341, %r229;
	ld.global.u32 	%r230, [%rd6+52];
	xor.b32  	%r340, %r340, %r230;
	ld.global.u32 	%r231, [%rd6+56];
	xor.b32  	%r339, %r339, %r231;
$L__BB0_12:
	and.b32  	%r233, %r209, 8;
	setp.eq.s32 	%p7, %r233, 0;
	@%p7 bra 	$L__BB0_14;
	ld.global.u32 	%r234, [%rd6+60];
	xor.b32  	%r343, %r343, %r234;
	ld.global.u32 	%r235, [%rd6+64];
	xor.b32  	%r342, %r342, %r235;
	ld.global.u32 	%r236, [%rd6+68];
	xor.b32  	%r341, %r341, %r236;
	ld.global.u32 	%r237, [%rd6+72];
	xor.b32  	%r340, %r340, %r237;
	ld.global.u32 	%r238, [%rd6+76];
	xor.b32  	%r339, %r339, %r238;
$L__BB0_14:
	and.b32  	%r240, %r209, 16;
	setp.eq.s32 	%p8, %r240, 0;
	@%p8 bra 	$L__BB0_16;
	ld.global.u32 	%r241, [%rd6+80];
	xor.b32  	%r343, %r343, %r241;
	ld.global.u32 	%r242, [%rd6+84];
	xor.b32  	%r342, %r342, %r242;
	ld.global.u32 	%r243, [%rd6+88];
	xor.b32  	%r341, %r341, %r243;
	ld.global.u32 	%r244, [%rd6+92];
	xor.b32  	%r340, %r340, %r244;
	ld.global.u32 	%r245, [%rd6+96];
	xor.b32  	%r339, %r339, %r245;
$L__BB0_16:
	and.b32  	%r247, %r209, 32;
	setp.eq.s32 	%p9, %r247, 0;
	@%p9 bra 	$L__BB0_18;
	ld.global.u32 	%r248, [%rd6+100];
	xor.b32  	%r343, %r343, %r248;
	ld.global.u32 	%r249, [%rd6+104];
	xor.b32  	%r342, %r342, %r249;
	ld.global.u32 	%r250, [%rd6+108];
	xor.b32  	%r341, %r341, %r250;
	ld.global.u32 	%r251, [%rd6+112];
	xor.b32  	%r340, %r340, %r251;
	ld.global.u32 	%r252, [%rd6+116];
	xor.b32  	%r339, %r339, %r252;
$L__BB0_18:
	and.b32  	%r254, %r209, 64;
	setp.eq.s32 	%p10, %r254, 0;
	@%p10 bra 	$L__BB0_20;
	ld.global.u32 	%r255, [%rd6+120];
	xor.b32  	%r343, %r343, %r255;
	ld.global.u32 	%r256, [%rd6+124];
	xor.b32  	%r342, %r342, %r256;
	ld.global.u32 	%r257, [%rd6+128];
	xor.b32  	%r341, %r341, %r257;
	ld.global.u32 	%r258, [%rd6+132];
	xor.b32  	%r340, %r340, %r258;
	ld.global.u32 	%r259, [%rd6+136];
	xor.b32  	%r339, %r339, %r259;
$L__BB0_20:
	and.b32  	%r261, %r209, 128;
	setp.eq.s32 	%p11, %r261, 0;
	@%p11 bra 	$L__BB0_22;
	ld.global.u32 	%r262, [%rd6+140];
	xor.b32  	%r343, %r343, %r262;
	ld.global.u32 	%r263, [%rd6+144];
	xor.b32  	%r342, %r342, %r263;
	ld.global.u32 	%r264, [%rd6+148];
	xor.b32  	%r341, %r341, %r264;
	ld.global.u32 	%r265, [%rd6+152];
	xor.b32  	%r340, %r340, %r265;
	ld.global.u32 	%r266, [%rd6+156];
	xor.b32  	%r339, %r339, %r266;
$L__BB0_22:
	and.b32  	%r268, %r209, 256;
	setp.eq.s32 	%p12, %r268, 0;
	@%p12 bra 	$L__BB0_24;
	ld.global.u32 	%r269, [%rd6+160];
	xor.b32  	%r343, %r343, %r269;
	ld.global.u32 	%r270, [%rd6+164];
	xor.b32  	%r342, %r342, %r270;
	ld.global.u32 	%r271, [%rd6+168];
	xor.b32  	%r341, %r341, %r271;
	ld.global.u32 	%r272, [%rd6+172];
	xor.b32  	%r340, %r340, %r272;
	ld.global.u32 	%r273, [%rd6+176];
	xor.b32  	%r339, %r339, %r273;
$L__BB0_24:
	and.b32  	%r275, %r209, 512;
	setp.eq.s32 	%p13, %r275, 0;
	@%p13 bra 	$L__BB0_26;
	ld.global.u32 	%r276, [%rd6+180];
	xor.b32  	%r343, %r343, %r276;
	ld.global.u32 	%r277, [%rd6+184];
	xor.b32  	%r342, %r342, %r277;
	ld.global.u32 	%r278, [%rd6+188];
	xor.b32  	%r341, %r341, %r278;
	ld.global.u32 	%r279, [%rd6+192];
	xor.b32  	%r340, %r340, %r279;
	ld.global.u32 	%r280, [%rd6+196];
	xor.b32  	%r339, %r339, %r280;
$L__BB0_26:
	and.b32  	%r282, %r209, 1024;
	setp.eq.s32 	%p14, %r282, 0;
	@%p14 bra 	$L__BB0_28;
	ld.global.u32 	%r283, [%rd6+200];
	xor.b32  	%r343, %r343, %r283;
	ld.global.u32 	%r284, [%rd6+204];
	xor.b32  	%r342, %r342, %r284;
	ld.global.u32 	%r285, [%rd6+208];
	xor.b32  	%r341, %r341, %r285;
	ld.global.u32 	%r286, [%rd6+212];
	xor.b32  	%r340, %r340, %r286;
	ld.global.u32 	%r287, [%rd6+216];
	xor.b32  	%r339, %r339, %r287;
$L__BB0_28:
	and.b32  	%r289, %r209, 2048;
	setp.eq.s32 	%p15, %r289, 0;
	@%p15 bra 	$L__BB0_30;
	ld.global.u32 	%r290, [%rd6+220];
	xor.b32  	%r343, %r343, %r290;
	ld.global.u32 	%r291, [%rd6+224];
	xor.b32  	%r342, %r342, %r291;
	ld.global.u32 	%r292, [%rd6+228];
	xor.b32  	%r341, %r341, %r292;
	ld.global.u32 	%r293, [%rd6+232];
	xor.b32  	%r340, %r340, %r293;
	ld.global.u32 	%r294, [%rd6+236];
	xor.b32  	%r339, %r339, %r294;
$L__BB0_30:
	and.b32  	%r296, %r209, 4096;
	setp.eq.s32 	%p16, %r296, 0;
	@%p16 bra 	$L__BB0_32;
	ld.global.u32 	%r297, [%rd6+240];
	xor.b32  	%r343, %r343, %r297;
	ld.global.u32 	%r298, [%rd6+244];
	xor.b32  	%r342, %r342, %r298;
	ld.global.u32 	%r299, [%rd6+248];
	xor.b32  	%r341, %r341, %r299;
	ld.global.u32 	%r300, [%rd6+252];
	xor.b32  	%r340, %r340, %r300;
	ld.global.u32 	%r301, [%rd6+256];
	xor.b32  	%r339, %r339, %r301;
$L__BB0_32:
	and.b32  	%r303, %r209, 8192;
	setp.eq.s32 	%p17, %r303, 0;
	@%p17 bra 	$L__BB0_34;
	ld.global.u32 	%r304, [%rd6+260];
	xor.b32  	%r343, %r343, %r304;
	ld.global.u32 	%r305, [%rd6+264];
	xor.b32  	%r342, %r342, %r305;
	ld.global.u32 	%r306, [%rd6+268];
	xor.b32  	%r341, %r341, %r306;
	ld.global.u32 	%r307, [%rd6+272];
	xor.b32  	%r340, %r340, %r307;
	ld.global.u32 	%r308, [%rd6+276];
	xor.b32  	%r339, %r339, %r308;
$L__BB0_34:
	and.b32  	%r310, %r209, 16384;
	setp.eq.s32 	%p18, %r310, 0;
	@%p18 bra 	$L__BB0_36;
	ld.global.u32 	%r311, [%rd6+280];
	xor.b32  	%r343, %r343, %r311;
	ld.global.u32 	%r312, [%rd6+284];
	xor.b32  	%r342, %r342, %r312;
	ld.global.u32 	%r313, [%rd6+288];
	xor.b32  	%r341, %r341, %r313;
	ld.global.u32 	%r314, [%rd6+292];
	xor.b32  	%r340, %r340, %r314;
	ld.global.u32 	%r315, [%rd6+296];
	xor.b32  	%r339, %r339, %r315;
$L__BB0_36:
	and.b32  	%r317, %r209, 32768;
	setp.eq.s32 	%p19, %r317, 0;
	@%p19 bra 	$L__BB0_38;
	ld.global.u32 	%r318, [%rd6+300];
	xor.b32  	%r343, %r343, %r318;
	ld.global.u32 	%r319, [%rd6+304];
	xor.b32  	%r342, %r342, %r319;
	ld.global.u32 	%r320, [%rd6+308];
	xor.b32  	%r341, %r341, %r320;
	ld.global.u32 	%r321, [%rd6+312];
	xor.b32  	%r340, %r340, %r321;
	ld.global.u32 	%r322, [%rd6+316];
	xor.b32  	%r339, %r339, %r322;
$L__BB0_38:
	add.s32 	%r338, %r338, 16;
	setp.ne.s32 	%p20, %r338, 32;
	@%p20 bra 	$L__BB0_6;
	mad.lo.s32 	%r323, %r332, -31, %r11;
	add.s32 	%r332, %r323, 1;
	setp.ne.s32 	%p21, %r332, 5;
	@%p21 bra 	$L__BB0_5;
	st.global.u32 	[%rd2+4], %r343;
	st.global.u32 	[%rd2+8], %r342;
	st.global.u32 	[%rd2+12], %r341;
	st.global.u32 	[%rd2+16], %r340;
	st.global.u32 	[%rd2+20], %r339;
	add.s32 	%r326, %r326, 1;
	setp.lt.u32 	%p22, %r326, %r2;
	@%p22 bra 	$L__BB0_4;
$L__BB0_41:
	shr.u64 	%rd7, %rd18, 2;
	add.s32 	%r325, %r325, 1;
	setp.gt.u64 	%p23, %rd18, 3;
	mov.u64 	%rd18, %rd7;
	@%p23 bra 	$L__BB0_2;
$L__BB0_42:
	mov.b32 	%r324, 0;
	st.global.v2.u32 	[%rd2+24], {%r324, %r324};
	st.global.u32 	[%rd2+32], %r324;
	mov.b64 	%rd17, 0;
	st.global.u64 	[%rd2+40], %rd17;
	ret;

}
	// .globl	_Z12countLatticePiS_i
.visible .entry _Z12countLatticePiS_i(
	.param .u64 .ptr .align 1 _Z12countLatticePiS_i_param_0,
	.param .u64 .ptr .align 1 _Z12countLatticePiS_i_param_1,
	.param .u32 _Z12countLatticePiS_i_param_2
)
{
	.reg .pred 	%p<2>;
	.reg .b32 	%r<8>;
	.reg .b64 	%rd<9>;

	ld.param.u64 	%rd1, [_Z12countLatticePiS_i_param_0];
	ld.param.u64 	%rd2, [_Z12countLatticePiS_i_param_1];
	ld.param.u32 	%r2, [_Z12countLatticePiS_i_param_2];
	mov.u32 	%r3, %ctaid.x;
	mov.u32 	%r4, %ntid.x;
	mov.u32 	%r5, %tid.x;
	mad.lo.s32 	%r1, %r3, %r4, %r5;
	setp.ge.s32 	%p1, %r1, %r2;
	@%p1 bra 	$L__BB1_2;
	cvta.to.global.u64 	%rd3, %rd1;
	cvta.to.global.u64 	%rd4, %rd2;
	mul.wide.s32 	%rd5, %r1, 4;
	add.s64 	%rd6, %rd3, %rd5;
	ld.global.u32 	%r6, [%rd6];
	mul.wide.s32 	%rd7, %r6, 4;
	add.s64 	%rd8, %rd4, %rd7;
	atom.global.add.u32 	%r7, [%rd8], 1;
$L__BB1_2:
	ret;

}
	// .globl	_Z15normalizeCountsPiPf
.visible .entry _Z15normalizeCountsPiPf(
	.param .u64 .ptr .align 1 _Z15normalizeCountsPiPf_param_0,
	.param .u64 .ptr .align 1 _Z15normalizeCountsPiPf_param_1
)
{
	.reg .pred 	%p<2>;
	.reg .b32 	%r<6>;
	.reg .b32 	%f<3>;
	.reg .b64 	%rd<8>;

	ld.param.u64 	%rd1, [_Z15normalizeCountsPiPf_param_0];
	ld.param.u64 	%rd2, [_Z15normalizeCountsPiPf_param_1];
	mov.u32 	%r2, %ctaid.x;
	mov.u32 	%r3, %ntid.x;
	mov.u32 	%r4, %tid.x;
	mad.lo.s32 	%r1, %r2, %r3, %r4;
	setp.gt.s32 	%p1, %r1, 49999;
	@%p1 bra 	$L__BB2_2;
	cvta.to.global.u64 	%rd3, %rd1;
	cvta.to.global.u64 	%rd4, %rd2;
	mul.wide.s32 	%rd5, %r1, 4;
	add.s64 	%rd6, %rd3, %rd5;
	ld.global.u32 	%r5, [%rd6];
	cvt.rn.f32.s32 	%f1, %r5;
	mul.f32 	%f2, %f1, 0f36800000;
	add.s64 	%rd7, %rd4, %rd5;
	st.global.f32 	[%rd7], %f2;
$L__BB2_2:
	ret;

}
	// .globl	_Z12updateKernelPiP17curandStateXORWOWii
.visible .entry _Z12updateKernelPiP17curandStateXORWOWii(
	.param .u64 .ptr .align 1 _Z12updateKernelPiP17curandStateXORWOWii_param_0,
	.param .u64 .ptr .align 1 _Z12updateKernelPiP17curandStateXORWOWii_param_1,
	.param .u32 _Z12updateKernelPiP17curandStateXORWOWii_param_2,
	.param .u32 _Z12updateKernelPiP17curandStateXORWOWii_param_3
)
{
	.reg .pred 	%p<25>;
	.reg .b32 	%r<258>;
	.reg .b32 	%f<32>;
	.reg .b64 	%rd<15>;
	.reg .b64 	%fd<4>;

	ld.param.u64 	%rd4, [_Z12updateKernelPiP17curandStateXORWOWii_param_0];
	ld.param.u64 	%rd5, [_Z12updateKernelPiP17curandStateXORWOWii_param_1];
	ld.param.u32 	%r68, [_Z12updateKernelPiP17curandStateXORWOWii_param_2];
	ld.param.u32 	%r69, [_Z12updateKernelPiP17curandStateXORWOWii_param_3];
	cvta.to.global.u64 	%rd1, %rd4;
	cvta.to.global.u64 	%rd6, %rd5;
	mov.u32 	%r70, %ctaid.x;
	mov.u32 	%r71, %ntid.x;
	mov.u32 	%r72, %tid.x;
	mov.u32 	%r73, %ctaid.y;
	mov.u32 	%r74, %ntid.y;
	mov.u32 	%r75, %tid.y;
	mad.lo.s32 	%r76, %r73, %r74, %r75;
	mov.u32 	%r77, %nctaid.x;
	mad.lo.s32 	%r78, %r76, %r77, %r70;
	mad.lo.s32 	%r79, %r78, %r71, %r72;
	mul.wide.s32 	%rd7, %r79, 48;
	add.s64 	%rd2, %rd6, %rd7;
	ld.global.v2.u32 	{%r1, %r80}, [%rd2];
	ld.global.v2.u32 	{%r81, %r253}, [%rd2+8];
	ld.global.v2.u32 	{%r3, %r4}, [%rd2+16];
	ld.global.v2.u32 	{%r5, %r6}, [%rd2+24];
	ld.global.f32 	%f1, [%rd2+32];
	ld.global.f64 	%fd1, [%rd2+40];
	shl.b32 	%r82, %r70, 1;
	add.s32 	%r83, %r82, %r72;
	add.s32 	%r7, %r83, %r68;
	and.b32  	%r8, %r7, 511;
	shl.b32 	%r84, %r73, 1;
	add.s32 	%r85, %r84, %r75;
	add.s32 	%r9, %r85, %r69;
	and.b32  	%r10, %r9, 511;
	shr.u32 	%r86, %r80, 2;
	xor.b32  	%r87, %r86, %r80;
	shl.b32 	%r88, %r4, 4;
	shl.b32 	%r89, %r87, 1;
	xor.b32  	%r90, %r88, %r89;
	xor.b32  	%r91, %r90, %r4;
	xor.b32  	%r11, %r91, %r87;
	shr.u32 	%r92, %r81, 2;
	xor.b32  	%r93, %r92, %r81;
	shl.b32 	%r94, %r11, 4;
	shl.b32 	%r95, %r93, 1;
	xor.b32  	%r96, %r95, %r94;
	xor.b32  	%r97, %r96, %r93;
	xor.b32  	%r12, %r97, %r11;
	add.s32 	%r254, %r1, 724874;
	shl.b32 	%r98, %r7, 9;
	and.b32  	%r99, %r98, 261632;
	or.b32  	%r100, %r99, %r10;
	mul.wide.u32 	%rd8, %r100, 4;
	add.s64 	%rd3, %rd1, %rd8;
	ld.global.u32 	%r67, [%rd3];
	setp.lt.u32 	%p1, %r67, 2;
	@%p1 bra 	$L__BB3_5;
	setp.eq.s32 	%p2, %r67, 3;
	@%p2 bra 	$L__BB3_11;
	setp.eq.s32 	%p3, %r67, 4;
	mov.u32 	%r252, %r3;
	mov.u32 	%r255, %r4;
	mov.u32 	%r256, %r11;
	mov.u32 	%r257, %r12;
	@%p3 bra 	$L__BB3_3;
	bra.uni 	$L__BB3_32;
$L__BB3_3:
	shr.u32 	%r101, %r253, 2;
	xor.b32  	%r102, %r101, %r253;
	shl.b32 	%r103, %r12, 4;
	shl.b32 	%r104, %r102, 1;
	xor.b32  	%r105, %r104, %r103;
	xor.b32  	%r106, %r105, %r102;
	xor.b32  	%r45, %r106, %r12;
	add.s32 	%r254, %r1, 1087311;
	add.s32 	%r107, %r45, %r254;
	cvt.rn.f32.u32 	%f2, %r107;
	fma.rn.f32 	%f3, %f2, 0f2F800000, 0f2F000000;
	cvt.f64.f32 	%fd2, %f3;
	setp.geu.f64 	%p4, %fd2, 0d3F9EB851EB851EB8;
	@%p4 bra 	$L__BB3_24;
	mov.b32 	%r147, 0;
	st.global.u32 	[%rd3], %r147;
	mov.u32 	%r252, %r4;
	mov.u32 	%r253, %r3;
	mov.u32 	%r255, %r11;
	mov.u32 	%r256, %r12;
	mov.u32 	%r257, %r45;
	bra.uni 	$L__BB3_32;
$L__BB3_5:
	shr.u32 	%r203, %r253, 2;
	xor.b32  	%r204, %r203, %r253;
	shl.b32 	%r205, %r12, 4;
	shl.b32 	%r206, %r204, 1;
	xor.b32  	%r207, %r206, %r205;
	xor.b32  	%r208, %r207, %r204;
	xor.b32  	%r14, %r208, %r12;
	add.s32 	%r209, %r1, %r14;
	add.s32 	%r210, %r209, 1087311;
	cvt.rn.f32.u32 	%f24, %r210;
	fma.rn.f32 	%f25, %f24, 0f2F800000, 0f2F000000;
	setp.geu.f32 	%p20, %f25, 0f3F000000;
	@%p20 bra 	$L__BB3_7;
	shr.u32 	%r220, %r3, 2;
	xor.b32  	%r221, %r220, %r3;
	shl.b32 	%r222, %r14, 4;
	shl.b32 	%r223, %r221, 1;
	xor.b32  	%r224, %r223, %r222;
	xor.b32  	%r225, %r224, %r221;
	xor.b32  	%r242, %r225, %r14;
	add.s32 	%r254, %r1, 1449748;
	add.s32 	%r226, %r242, %r254;
	cvt.rn.f32.u32 	%f28, %r226;
	fma.rn.f32 	%f29, %f28, 0f2F800000, 0f2F000000;
	setp.lt.f32 	%p22, %f29, 0f3F000000;
	selp.b32 	%r227, 511, 1, %p22;
	add.s32 	%r228, %r227, %r7;
	and.b32  	%r8, %r228, 511;
	bra.uni 	$L__BB3_8;
$L__BB3_7:
	shr.u32 	%r211, %r3, 2;
	xor.b32  	%r212, %r211, %r3;
	shl.b32 	%r213, %r14, 4;
	shl.b32 	%r214, %r212, 1;
	xor.b32  	%r215, %r214, %r213;
	xor.b32  	%r216, %r215, %r212;
	xor.b32  	%r242, %r216, %r14;
	add.s32 	%r254, %r1, 1449748;
	add.s32 	%r217, %r242, %r254;
	cvt.rn.f32.u32 	%f26, %r217;
	fma.rn.f32 	%f27, %f26, 0f2F800000, 0f2F000000;
	setp.lt.f32 	%p21, %f27, 0f3F000000;
	selp.b32 	%r218, 511, 1, %p21;
	add.s32 	%r219, %r218, %r9;
	and.b32  	%r10, %r219, 511;
$L__BB3_8:
	shl.b32 	%r229, %r8, 9;
	or.b32  	%r230, %r229, %r10;
	mul.wide.u32 	%rd13, %r230, 4;
	add.s64 	%rd14, %rd1, %rd13;
	ld.global.u32 	%r231, [%rd14];
	setp.ne.s32 	%p23, %r231, 2;
	mov.u32 	%r252, %r11;
	mov.u32 	%r253, %r4;
	mov.u32 	%r255, %r12;
	mov.u32 	%r256, %r14;
	mov.u32 	%r257, %r242;
	@%p23 bra 	$L__BB3_32;
	shr.u32 	%r232, %r4, 2;
	xor.b32  	%r233, %r232, %r4;
	shl.b32 	%r234, %r242, 4;
	shl.b32 	%r235, %r233, 1;
	xor.b32  	%r236, %r235, %r234;
	xor.b32  	%r237, %r236, %r233;
	xor.b32  	%r257, %r237, %r242;
	add.s32 	%r254, %r254, 362437;
	add.s32 	%r238, %r257, %r254;
	cvt.rn.f32.u32 	%f30, %r238;
	fma.rn.f32 	%f31, %f30, 0f2F800000, 0f2F000000;
	setp.geu.f32 	%p24, %f31, 0f3F000000;
	mov.u32 	%r252, %r12;
	mov.u32 	%r253, %r11;
	mov.u32 	%r255, %r14;
	mov.u32 	%r256, %r242;
	@%p24 bra 	$L__BB3_32;
	mov.b32 	%r239, 2;
	st.global.u32 	[%rd3], %r239;
	mov.u32 	%r252, %r12;
	mov.u32 	%r253, %r11;
	mov.u32 	%r255, %r14;
	mov.u32 	%r256, %r242;
	bra.uni 	$L__BB3_32;
$L__BB3_11:
	shr.u32 	%r148, %r253, 2;
	xor.b32  	%r149, %r148, %r253;
	shl.b32 	%r150, %r12, 4;
	shl.b32 	%r151, %r149, 1;
	xor.b32  	%r152, %r151, %r150;
	xor.b32  	%r153, %r152, %r149;
	xor.b32  	%r27, %r153, %r12;
	add.s32 	%r254, %r1, 1087311;
	add.s32 	%r154, %r27, %r254;
	cvt.rn.f32.u32 	%f12, %r154;
	fma.rn.f32 	%f13, %f12, 0f2F800000, 0f2F000000;
	cvt.f64.f32 	%fd3, %f13;
	setp.geu.f64 	%p11, %fd3, 0d3F9EB851EB851EB8;
	@%p11 bra 	$L__BB3_13;
	mov.b32 	%r202, 0;
	st.global.u32 	[%rd3], %r202;
	mov.u32 	%r252, %r4;
	mov.u32 	%r253, %r3;
	mov.u32 	%r255, %r11;
	mov.u32 	%r256, %r12;
	mov.u32 	%r257, %r27;
	bra.uni 	$L__BB3_32;
$L__BB3_13:
	shr.u32 	%r155, %r3, 2;
	xor.b32  	%r156, %r155, %r3;
	shl.b32 	%r157, %r27, 4;
	shl.b32 	%r158, %r156, 1;
	xor.b32  	%r159, %r158, %r157;
	xor.b32  	%r160, %r159, %r156;
	xor.b32  	%r29, %r160, %r27;
	add.s32 	%r161, %r1, %r29;
	add.s32 	%r162, %r161, 1449748;
	cvt.rn.f32.u32 	%f14, %r162;
	fma.rn.f32 	%f15, %f14, 0f2F800000, 0f2F000000;
	setp.geu.f32 	%p12, %f15, 0f3F000000;
	@%p12 bra 	$L__BB3_15;
	shr.u32 	%r172, %r4, 2;
	xor.b32  	%r173, %r172, %r4;
	shl.b32 	%r174, %r29, 4;
	shl.b32 	%r175, %r173, 1;
	xor.b32  	%r176, %r175, %r174;
	xor.b32  	%r177, %r176, %r173;
	xor.b32  	%r38, %r177, %r29;
	add.s32 	%r254, %r1, 1812185;
	add.s32 	%r178, %r38, %r254;
	cvt.rn.f32.u32 	%f18, %r178;
	fma.rn.f32 	%f19, %f18, 0f2F800000, 0f2F000000;
	setp.lt.f32 	%p14, %f19, 0f3F000000;
	selp.b32 	%r179, 511, 1, %p14;
	add.s32 	%r180, %r179, %r7;
	and.b32  	%r8, %r180, 511;
	bra.uni 	$L__BB3_16;
$L__BB3_15:
	shr.u32 	%r163, %r4, 2;
	xor.b32  	%r164, %r163, %r4;
	shl.b32 	%r165, %r29, 4;
	shl.b32 	%r166, %r164, 1;
	xor.b32  	%r167, %r166, %r165;
	xor.b32  	%r168, %r167, %r164;
	xor.b32  	%r38, %r168, %r29;
	add.s32 	%r254, %r1, 1812185;
	add.s32 	%r169, %r38, %r254;
	cvt.rn.f32.u32 	%f16, %r169;
	fma.rn.f32 	%f17, %f16, 0f2F800000, 0f2F000000;
	setp.lt.f32 	%p13, %f17, 0f3F000000;
	selp.b32 	%r170, 511, 1, %p13;
	add.s32 	%r171, %r170, %r9;
	and.b32  	%r10, %r171, 511;
$L__BB3_16:
	shl.b32 	%r181, %r8, 9;
	or.b32  	%r182, %r181, %r10;
	mul.wide.u32 	%rd11, %r182, 4;
	add.s64 	%rd12, %rd1, %rd11;
	ld.global.u32 	%r40, [%rd12];
	mov.b32 	%r183, 3;
	st.global.u32 	[%rd12], %r183;
	mov.b32 	%r184, 0;
	st.global.u32 	[%rd3], %r184;
	add.s32 	%r185, %r40, -3;
	setp.lt.u32 	%p15, %r185, 2;
	@%p15 bra 	$L__BB3_23;
	setp.eq.s32 	%p16, %r40, 2;
	@%p16 bra 	$L__BB3_21;
	setp.ne.s32 	%p17, %r40, 1;
	mov.u32 	%r252, %r12;
	mov.u32 	%r253, %r11;
	mov.u32 	%r255, %r27;
	mov.u32 	%r256, %r29;
	mov.u32 	%r257, %r38;
	@%p17 bra 	$L__BB3_32;
	shr.u32 	%r194, %r11, 2;
	xor.b32  	%r195, %r194, %r11;
	shl.b32 	%r196, %r38, 4;
	shl.b32 	%r197, %r195, 1;
	xor.b32  	%r198, %r197, %r196;
	xor.b32  	%r199, %r198, %r195;
	xor.b32  	%r257, %r199, %r38;
	add.s32 	%r254, %r254, 362437;
	add.s32 	%r200, %r257, %r254;
	cvt.rn.f32.u32 	%f22, %r200;
	fma.rn.f32 	%f23, %f22, 0f2F800000, 0f2F000000;
	setp.geu.f32 	%p19, %f23, 0f3E800000;
	mov.u32 	%r252, %r27;
	mov.u32 	%r253, %r12;
	mov.u32 	%r255, %r29;
	mov.u32 	%r256, %r38;
	@%p19 bra 	$L__BB3_32;
	mov.b32 	%r201, 3;
	st.global.u32 	[%rd3], %r201;
	mov.u32 	%r252, %r27;
	mov.u32 	%r253, %r12;
	mov.u32 	%r255, %r29;
	mov.u32 	%r256, %r38;
	bra.uni 	$L__BB3_32;
$L__BB3_21:
	shr.u32 	%r186, %r11, 2;
	xor.b32  	%r187, %r186, %r11;
	shl.b32 	%r188, %r38, 4;
	shl.b32 	%r189, %r187, 1;
	xor.b32  	%r190, %r189, %r188;
	xor.b32  	%r191, %r190, %r187;
	xor.b32  	%r257, %r191, %r38;
	add.s32 	%r254, %r254, 362437;
	add.s32 	%r192, %r257, %r254;
	cvt.rn.f32.u32 	%f20, %r192;
	fma.rn.f32 	%f21, %f20, 0f2F800000, 0f2F000000;
	setp.geu.f32 	%p18, %f21, 0f3F800000;
	mov.u32 	%r252, %r27;
	mov.u32 	%r253, %r12;
	mov.u32 	%r255, %r29;
	mov.u32 	%r256, %r38;
	@%p18 bra 	$L__BB3_32;
	mov.b32 	%r193, 1;
	st.global.u32 	[%rd3], %r193;
	mov.u32 	%r252, %r27;
	mov.u32 	%r253, %r12;
	mov.u32 	%r255, %r29;
	mov.u32 	%r256, %r38;
	bra.uni 	$L__BB3_32;
$L__BB3_23:
	st.global.u32 	[%rd3], %r40;
	mov.u32 	%r252, %r12;
	mov.u32 	%r253, %r11;
	mov.u32 	%r255, %r27;
	mov.u32 	%r256, %r29;
	mov.u32 	%r257, %r38;
	bra.uni 	$L__BB3_32;
$L__BB3_24:
	shr.u32 	%r108, %r3, 2;
	xor.b32  	%r109, %r108, %r3;
	shl.b32 	%r110, %r45, 4;
	shl.b32 	%r111, %r109, 1;
	xor.b32  	%r112, %r111, %r110;
	xor.b32  	%r113, %r112, %r109;
	xor.b32  	%r47, %r113, %r45;
	add.s32 	%r114, %r1, %r47;
	add.s32 	%r115, %r114, 1449748;
	cvt.rn.f32.u32 	%f4, %r115;
	fma.rn.f32 	%f5, %f4, 0f2F800000, 0f2F000000;
	setp.geu.f32 	%p5, %f5, 0f3F000000;
	@%p5 bra 	$L__BB3_26;
	shr.u32 	%r125, %r4, 2;
	xor.b32  	%r126, %r125, %r4;
	shl.b32 	%r127, %r47, 4;
	shl.b32 	%r128, %r126, 1;
	xor.b32  	%r129, %r128, %r127;
	xor.b32  	%r130, %r129, %r126;
	xor.b32  	%r250, %r130, %r47;
	add.s32 	%r254, %r1, 1812185;
	add.s32 	%r131, %r250, %r254;
	cvt.rn.f32.u32 	%f8, %r131;
	fma.rn.f32 	%f9, %f8, 0f2F800000, 0f2F000000;
	setp.lt.f32 	%p7, %f9, 0f3F000000;
	selp.b32 	%r132, 511, 1, %p7;
	add.s32 	%r133, %r132, %r7;
	and.b32  	%r8, %r133, 511;
	bra.uni 	$L__BB3_27;
$L__BB3_26:
	shr.u32 	%r116, %r4, 2;
	xor.b32  	%r117, %r116, %r4;
	shl.b32 	%r118, %r47, 4;
	shl.b32 	%r119, %r117, 1;
	xor.b32  	%r120, %r119, %r118;
	xor.b32  	%r121, %r120, %r117;
	xor.b32  	%r250, %r121, %r47;
	add.s32 	%r254, %r1, 1812185;
	add.s32 	%r122, %r250, %r254;
	cvt.rn.f32.u32 	%f6, %r122;
	fma.rn.f32 	%f7, %f6, 0f2F800000, 0f2F000000;
	setp.lt.f32 	%p6, %f7, 0f3F000000;
	selp.b32 	%r123, 511, 1, %p6;
	add.s32 	%r124, %r123, %r9;
	and.b32  	%r10, %r124, 511;
$L__BB3_27:
	shl.b32 	%r134, %r8, 9;
	or.b32  	%r135, %r134, %r10;
	mul.wide.u32 	%rd9, %r135, 4;
	add.s64 	%rd10, %rd1, %rd9;
	ld.global.u32 	%r58, [%rd10];
	mov.b32 	%r136, 4;
	st.global.u32 	[%rd10], %r136;
	mov.b32 	%r137, 0;
	st.global.u32 	[%rd3], %r137;
	add.s32 	%r138, %r58, -3;
	setp.lt.u32 	%p8, %r138, 2;
	@%p8 bra 	$L__BB3_31;
	setp.ne.s32 	%p9, %r58, 1;
	mov.u32 	%r252, %r12;
	mov.u32 	%r253, %r11;
	mov.u32 	%r255, %r45;
	mov.u32 	%r256, %r47;
	mov.u32 	%r257, %r250;
	@%p9 bra 	$L__BB3_32;
	shr.u32 	%r139, %r11, 2;
	xor.b32  	%r140, %r139, %r11;
	shl.b32 	%r141, %r250, 4;
	shl.b32 	%r142, %r140, 1;
	xor.b32  	%r143, %r142, %r141;
	xor.b32  	%r144, %r143, %r140;
	xor.b32  	%r257, %r144, %r250;
	add.s32 	%r254, %r254, 362437;
	add.s32 	%r145, %r257, %r254;
	cvt.rn.f32.u32 	%f10, %r145;
	fma.rn.f32 	%f11, %f10, 0f2F800000, 0f2F000000;
	setp.geu.f32 	%p10, %f11, 0f3F800000;
	mov.u32 	%r252, %r45;
	mov.u32 	%r253, %r12;
	mov.u32 	%r255, %r47;
	mov.u32 	%r256, %r250;
	@%p10 bra 	$L__BB3_32;
	mov.b32 	%r146, 4;
	st.global.u32 	[%rd3], %r146;
	mov.u32 	%r252, %r45;
	mov.u32 	%r253, %r12;
	mov.u32 	%r255, %r47;
	mov.u32 	%r256, %r250;
	bra.uni 	$L__BB3_32;
$L__BB3_31:
	st.global.u32 	[%rd3], %r58;
	mov.u32 	%r252, %r12;
	mov.u32 	%r253, %r11;
	mov.u32 	%r255, %r45;
	mov.u32 	%r256, %r47;
	mov.u32 	%r257, %r250;
$L__BB3_32:
	st.global.v2.u32 	[%rd2], {%r254, %r253};
	st.global.v2.u32 	[%rd2+8], {%r252, %r255};
	st.global.v2.u32 	[%rd2+16], {%r256, %r257};
	st.global.v2.u32 	[%rd2+24], {%r5, %r6};
	st.global.f32 	[%rd2+32], %f1;
	st.global.f64 	[%rd2+40], %fd1;
	ret;

}


// ===== COMPILED SASS (sm_100) =====

	.target	sm_100

	.elftype	@"ET_EXEC"


//--------------------- .note.nv.tkinfo           --------------------------
	.section	.note.nv.tkinfo,"",@"SHT_NOTE"
	.sectionflags	@"SHF_NOTE_NV_TKINFO"
	.tkinfo
        /*0018*/ 	.word	0x00000002
        /*0030*/ 	.string	""
        /*0030*/ 	.string	"ptxas"
        /*0030*/ 	.string	"Cuda compilation tools, release 13.0, V13.0.88"
        /*0030*/ 	.string	"Build cuda_13.0.r13.0/compiler.36424714_0"
        /*0030*/ 	.string	"-arch sm_100 -m 64 "



//--------------------- .note.nv.cuinfo           --------------------------
	.section	.note.nv.cuinfo,"",@"SHT_NOTE"
	.sectionflags	@"SHF_NOTE_NV_CUINFO"
        /*0018*/ 	.short	0x0002
        /*001a*/ 	.short	0x0064
        /*001c*/ 	.short	0x0082
	.zero		2


//--------------------- .nv.info                  --------------------------
	.section	.nv.info,"",@"SHT_CUDA_INFO"
	.align	4


	//----- nvinfo : EIATTR_REGCOUNT
	.align		4
        /*0000*/ 	.byte	0x04, 0x2f
        /*0002*/ 	.short	(.L_10 - .L_9)
	.align		4
.L_9:
        /*0004*/ 	.word	index@(_Z10initCurandP17curandStateXORWOWy)
        /*0008*/ 	.word	0x0000001f


	//----- nvinfo : EIATTR_FRAME_SIZE
	.align		4
.L_10:
        /*000c*/ 	.byte	0x04, 0x11
        /*000e*/ 	.short	(.L_12 - .L_11)
	.align		4
.L_11:
        /*0010*/ 	.word	index@(_Z10initCurandP17curandStateXORWOWy)
        /*0014*/ 	.word	0x00000000


	//----- nvinfo : EIATTR_REGCOUNT
	.align		4
.L_12:
        /*0018*/ 	.byte	0x04, 0x2f
        /*001a*/ 	.short	(.L_14 - .L_13)
	.align		4
.L_13:
        /*001c*/ 	.word	index@(_Z12countLatticePiS_i)
        /*0020*/ 	.word	0x0000000a


	//----- nvinfo : EIATTR_FRAME_SIZE
	.align		4
.L_14:
        /*0024*/ 	.byte	0x04, 0x11
        /*0026*/ 	.short	(.L_16 - .L_15)
	.align		4
.L_15:
        /*0028*/ 	.word	index@(_Z12countLatticePiS_i)
        /*002c*/ 	.word	0x00000000


	//----- nvinfo : EIATTR_REGCOUNT
	.align		4
.L_16:
        /*0030*/ 	.byte	0x04, 0x2f
        /*0032*/ 	.short	(.L_18 - .L_17)
	.align		4
.L_17:
        /*0034*/ 	.word	index@(_Z15normalizeCountsPiPf)
        /*0038*/ 	.word	0x0000000a


	//----- nvinfo : EIATTR_FRAME_SIZE
	.align		4
.L_18:
        /*003c*/ 	.byte	0x04, 0x11
        /*003e*/ 	.short	(.L_20 - .L_19)
	.align		4
.L_19:
        /*0040*/ 	.word	index@(_Z15normalizeCountsPiPf)
        /*0044*/ 	.word	0x00000000


	//----- nvinfo : EIATTR_REGCOUNT
	.align		4
.L_20:
        /*0048*/ 	.byte	0x04, 0x2f
        /*004a*/ 	.short	(.L_22 - .L_21)
	.align		4
.L_21:
        /*004c*/ 	.word	index@(_Z12updateKernelPiP17curandStateXORWOWii)
        /*0050*/ 	.word	0x00000020


	//----- nvinfo : EIATTR_FRAME_SIZE
	.align		4
.L_22:
        /*0054*/ 	.byte	0x04, 0x11
        /*0056*/ 	.short	(.L_24 - .L_23)
	.align		4
.L_23:
        /*0058*/ 	.word	index@(_Z12updateKernelPiP17curandStateXORWOWii)
        /*005c*/ 	.word	0x00000000


	//----- nvinfo : EIATTR_MIN_STACK_SIZE
	.align		4
.L_24:
        /*0060*/ 	.byte	0x04, 0x12
        /*0062*/ 	.short	(.L_26 - .L_25)
	.align		4
.L_25:
        /*0064*/ 	.word	index@(_Z12updateKernelPiP17curandStateXORWOWii)
        /*0068*/ 	.word	0x00000000


	//----- nvinfo : EIATTR_MIN_STACK_SIZE
	.align		4
.L_26:
        /*006c*/ 	.byte	0x04, 0x12
        /*006e*/ 	.short	(.L_28 - .L_27)
	.align		4
.L_27:
        /*0070*/ 	.word	index@(_Z15normalizeCountsPiPf)
        /*0074*/ 	.word	0x00000000


	//----- nvinfo : EIATTR_MIN_STACK_SIZE
	.align		4
.L_28:
        /*0078*/ 	.byte	0x04, 0x12
        /*007a*/ 	.short	(.L_30 - .L_29)
	.align		4
.L_29:
        /*007c*/ 	.word	index@(_Z12countLatticePiS_i)
        /*0080*/ 	.word	0x00000000


	//----- nvinfo : EIATTR_MIN_STACK_SIZE
	.align		4
.L_30:
        /*0084*/ 	.byte	0x04, 0x12
        /*0086*/ 	.short	(.L_32 - .L_31)
	.align		4
.L_31:
        /*0088*/ 	.word	index@(_Z10initCurandP17curandStateXORWOWy)
        /*008c*/ 	.word	0x00000000
.L_32:


//--------------------- .nv.compat                --------------------------
	.section	.nv.compat,"",@"SHT_CUDA_COMPAT_INFO"
	.align	4
        /*0000*/ 	.byte	0x02, 0x09, 0x00, 0x00, 0x02, 0x02, 0x01, 0x00, 0x02, 0x05, 0x05, 0x00, 0x03, 0x07, 0x01, 0x01
        /*0010*/ 	.byte	0x02, 0x03, 0x00, 0x00, 0x02, 0x06, 0x01, 0x00, 0x04, 0x0b, 0x08, 0x00, 0x01, 0x00, 0x00, 0x00
        /*0020*/ 	.byte	0x00, 0x00, 0x00, 0x00


//--------------------- .nv.info._Z12updateKernelPiP17curandStateXORWOWii --------------------------
	.section	.nv.info._Z12updateKernelPiP17curandStateXORWOWii,"",@"SHT_CUDA_INFO"
	.sectionflags	@""
	.align	4


	//----- nvinfo : EIATTR_CUDA_API_VERSION
	.align		4
        /*0000*/ 	.byte	0x04, 0x37
        /*0002*/ 	.short	(.L_34 - .L_33)
.L_33:
        /*0004*/ 	.word	0x00000082


	//----- nvinfo : EIATTR_KPARAM_INFO
	.align		4
.L_34:
        /*0008*/ 	.byte	0x04, 0x17
        /*000a*/ 	.short	(.L_36 - .L_35)
.L_35:
        /*000c*/ 	.word	0x00000000
        /*0010*/ 	.short	0x0003
        /*0012*/ 	.short	0x0014
        /*0014*/ 	.byte	0x00, 0xf0, 0x11, 0x00


	//----- nvinfo : EIATTR_KPARAM_INFO
	.align		4
.L_36:
        /*0018*/ 	.byte	0x04, 0x17
        /*001a*/ 	.short	(.L_38 - .L_37)
.L_37:
        /*001c*/ 	.word	0x00000000
        /*0020*/ 	.short	0x0002
        /*0022*/ 	.short	0x0010
        /*0024*/ 	.byte	0x00, 0xf0, 0x11, 0x00


	//----- nvinfo : EIATTR_KPARAM_INFO
	.align		4
.L_38:
        /*0028*/ 	.byte	0x04, 0x17
        /*002a*/ 	.short	(.L_40 - .L_39)
.L_39:
        /*002c*/ 	.word	0x00000000
        /*0030*/ 	.short	0x0001
        /*0032*/ 	.short	0x0008
        /*0034*/ 	.byte	0x00, 0xf5, 0x21, 0x00


	//----- nvinfo : EIATTR_KPARAM_INFO
	.align		4
.L_40:
        /*0038*/ 	.byte	0x04, 0x17
        /*003a*/ 	.short	(.L_42 - .L_41)
.L_41:
        /*003c*/ 	.word	0x00000000
        /*0040*/ 	.short	0x0000
        /*0042*/ 	.short	0x0000
        /*0044*/ 	.byte	0x00, 0xf5, 0x21, 0x00


	//----- nvinfo : EIATTR_SPARSE_MMA_MASK
	.align		4
.L_42:
        /*0048*/ 	.byte	0x03, 0x50
        /*004a*/ 	.short	0x0000


	//----- nvinfo : EIATTR_MAXREG_COUNT
	.align		4
        /*004c*/ 	.byte	0x03, 0x1b
        /*004e*/ 	.short	0x00ff


	//----- nvinfo : EIATTR_MERCURY_ISA_VERSION
	.align		4
        /*0050*/ 	.byte	0x03, 0x5f
        /*0052*/ 	.short	0x0101


	//----- nvinfo : EIATTR_VRC_CTA_INIT_COUNT
	.align		4
        /*0054*/ 	.byte	0x02, 0x4a
	.zero		1
	.zero		1


	//----- nvinfo : EIATTR_EXIT_INSTR_OFFSETS
	.align		4
        /*0058*/ 	.byte	0x04, 0x1c
        /*005a*/ 	.short	(.L_44 - .L_43)


	//   ....[0]....
.L_43:
        /*005c*/ 	.word	0x000016b0


	//----- nvinfo : EIATTR_CRS_STACK_SIZE
	.align		4
.L_44:
        /*0060*/ 	.byte	0x04, 0x1e
        /*0062*/ 	.short	(.L_46 - .L_45)
.L_45:
        /*0064*/ 	.word	0x00000000


	//----- nvinfo : EIATTR_CBANK_PARAM_SIZE
	.align		4
.L_46:
        /*0068*/ 	.byte	0x03, 0x19
        /*006a*/ 	.short	0x0018


	//----- nvinfo : EIATTR_PARAM_CBANK
	.align		4
        /*006c*/ 	.byte	0x04, 0x0a
        /*006e*/ 	.short	(.L_48 - .L_47)
	.align		4
.L_47:
        /*0070*/ 	.word	index@(.nv.constant0._Z12updateKernelPiP17curandStateXORWOWii)
        /*0074*/ 	.short	0x0380
        /*0076*/ 	.short	0x0018


	//----- nvinfo : EIATTR_SW_WAR
	.align		4
.L_48:
        /*0078*/ 	.byte	0x04, 0x36
        /*007a*/ 	.short	(.L_50 - .L_49)
.L_49:
        /*007c*/ 	.word	0x00000008
.L_50:


//--------------------- .nv.info._Z15normalizeCountsPiPf --------------------------
	.section	.nv.info._Z15normalizeCountsPiPf,"",@"SHT_CUDA_INFO"
	.sectionflags	@""
	.align	4


	//----- nvinfo : EIATTR_CUDA_API_VERSION
	.align		4
        /*0000*/ 	.byte	0x04, 0x37
        /*0002*/ 	.short	(.L_52 - .L_51)
.L_51:
        /*0004*/ 	.word	0x00000082


	//----- nvinfo : EIATTR_KPARAM_INFO
	.align		4
.L_52:
        /*0008*/ 	.byte	0x04, 0x17
        /*000a*/ 	.short	(.L_54 - .L_53)
.L_53:
        /*000c*/ 	.word	0x00000000
        /*0010*/ 	.short	0x0001
        /*0012*/ 	.short	0x0008
        /*0014*/ 	.byte	0x00, 0xf5, 0x21, 0x00


	//----- nvinfo : EIATTR_KPARAM_INFO
	.align		4
.L_54:
        /*0018*/ 	.byte	0x04, 0x17
        /*001a*/ 	.short	(.L_56 - .L_55)
.L_55:
        /*001c*/ 	.word	0x00000000
        /*0020*/ 	.short	0x0000
        /*0022*/ 	.short	0x0000
        /*0024*/ 	.byte	0x00, 0xf5, 0x21, 0x00


	//----- nvinfo : EIATTR_SPARSE_MMA_MASK
	.align		4
.L_56:
        /*0028*/ 	.byte	0x03, 0x50
        /*002a*/ 	.short	0x0000


	//----- nvinfo : EIATTR_MAXREG_COUNT
	.align		4
        /*002c*/ 	.byte	0x03, 0x1b
        /*002e*/ 	.short	0x00ff


	//----- nvinfo : EIATTR_MERCURY_ISA_VERSION
	.align		4
        /*0030*/ 	.byte	0x03, 0x5f
        /*0032*/ 	.short	0x0101


	//----- nvinfo : EIATTR_VRC_CTA_INIT_COUNT
	.align		4
        /*0034*/ 	.byte	0x02, 0x4a
	.zero		1
	.zero		1


	//----- nvinfo : EIATTR_EXIT_INSTR_OFFSETS
	.align		4
        /*0038*/ 	.byte	0x04, 0x1c
        /*003a*/ 	.short	(.L_58 - .L_57)


	//   ....[0]....
.L_57:
        /*003c*/ 	.word	0x00000060


	//   ....[1]....
        /*0040*/ 	.word	0x00000100


	//----- nvinfo : EIATTR_CBANK_PARAM_SIZE
	.align		4
.L_58:
        /*0044*/ 	.byte	0x03, 0x19
        /*0046*/ 	.short	0x0010


	//----- nvinfo : EIATTR_PARAM_CBANK
	.align		4
        /*0048*/ 	.byte	0x04, 0x0a
        /*004a*/ 	.short	(.L_60 - .L_59)
	.align		4
.L_59:
        /*004c*/ 	.word	index@(.nv.constant0._Z15normalizeCountsPiPf)
        /*0050*/ 	.short	0x0380
        /*0052*/ 	.short	0x0010


	//----- nvinfo : EIATTR_SW_WAR
	.align		4
.L_60:
        /*0054*/ 	.byte	0x04, 0x36
        /*0056*/ 	.short	(.L_62 - .L_61)
.L_61:
        /*0058*/ 	.word	0x00000008
.L_62:


//--------------------- .nv.info._Z12countLatticePiS_i --------------------------
	.section	.nv.info._Z12countLatticePiS_i,"",@"SHT_CUDA_INFO"
	.sectionflags	@""
	.align	4


	//----- nvinfo : EIATTR_CUDA_API_VERSION
	.align		4
        /*0000*/ 	.byte	0x04, 0x37
        /*0002*/ 	.short	(.L_64 - .L_63)
.L_63:
        /*0004*/ 	.word	0x00000082


	//----- nvinfo : EIATTR_KPARAM_INFO
	.align		4
.L_64:
        /*0008*/ 	.byte	0x04, 0x17
        /*000a*/ 	.short	(.L_66 - .L_65)
.L_65:
        /*000c*/ 	.word	0x00000000
        /*0010*/ 	.short	0x0002
        /*0012*/ 	.short	0x0010
        /*0014*/ 	.byte	0x00, 0xf0, 0x11, 0x00


	//----- nvinfo : EIATTR_KPARAM_INFO
	.align		4
.L_66:
        /*0018*/ 	.byte	0x04, 0x17
        /*001a*/ 	.short	(.L_68 - .L_67)
.L_67:
        /*001c*/ 	.word	0x00000000
        /*0020*/ 	.short	0x0001
        /*0022*/ 	.short	0x0008
        /*0024*/ 	.byte	0x00, 0xf5, 0x21, 0x00


	//----- nvinfo : EIATTR_KPARAM_INFO
	.align		4
.L_68:
        /*0028*/ 	.byte	0x04, 0x17
        /*002a*/ 	.short	(.L_70 - .L_69)
.L_69:
        /*002c*/ 	.word	0x00000000
        /*0030*/ 	.short	0x0000
        /*0032*/ 	.short	0x0000
        /*0034*/ 	.byte	0x00, 0xf5, 0x21, 0x00


	//----- nvinfo : EIATTR_SPARSE_MMA_MASK
	.align		4
.L_70:
        /*0038*/ 	.byte	0x03, 0x50
        /*003a*/ 	.short	0x0000


	//----- nvinfo : EIATTR_MAXREG_COUNT
	.align		4
        /*003c*/ 	.byte	0x03, 0x1b
        /*003e*/ 	.short	0x00ff


	//----- nvinfo : EIATTR_MERCURY_ISA_VERSION
	.align		4
        /*0040*/ 	.byte	0x03, 0x5f
        /*0042*/ 	.short	0x0101


	//----- nvinfo : EIATTR_VRC_CTA_INIT_COUNT
	.align		4
        /*0044*/ 	.byte	0x02, 0x4a
	.zero		1
	.zero		1


	//----- nvinfo : EIATTR_EXIT_INSTR_OFFSETS
	.align		4
        /*0048*/ 	.byte	0x04, 0x1c
        /*004a*/ 	.short	(.L_72 - .L_71)


	//   ....[0]....
.L_71:
        /*004c*/ 	.word	0x00000070


	//   ....[1]....
        /*0050*/ 	.word	0x00000100


	//----- nvinfo : EIATTR_CBANK_PARAM_SIZE
	.align		4
.L_72:
        /*0054*/ 	.byte	0x03, 0x19
        /*0056*/ 	.short	0x0014


	//----- nvinfo : EIATTR_PARAM_CBANK
	.align		4
        /*0058*/ 	.byte	0x04, 0x0a
        /*005a*/ 	.short	(.L_74 - .L_73)
	.align		4
.L_73:
        /*005c*/ 	.word	index@(.nv.constant0._Z12countLatticePiS_i)
        /*0060*/ 	.short	0x0380
        /*0062*/ 	.short	0x0014


	//----- nvinfo : EIATTR_SW_WAR
	.align		4
.L_74:
        /*0064*/ 	.byte	0x04, 0x36
        /*0066*/ 	.short	(.L_76 - .L_75)
.L_75:
        /*0068*/ 	.word	0x00000008
.L_76:


//--------------------- .nv.info._Z10initCurandP17curandStateXORWOWy --------------------------
	.section	.nv.info._Z10initCurandP17curandStateXORWOWy,"",@"SHT_CUDA_INFO"
	.sectionflags	@""
	.align	4


	//----- nvinfo : EIATTR_CUDA_API_VERSION
	.align		4
        /*0000*/ 	.byte	0x04, 0x37
        /*0002*/ 	.short	(.L_78 - .L_77)
.L_77:
        /*0004*/ 	.word	0x00000082


	//----- nvinfo : EIATTR_KPARAM_INFO
	.align		4
.L_78:
        /*0008*/ 	.byte	0x04, 0x17
        /*000a*/ 	.short	(.L_80 - .L_79)
.L_79:
        /*000c*/ 	.word	0x00000000
        /*0010*/ 	.short	0x0001
        /*0012*/ 	.short	0x0008
        /*0014*/ 	.byte	0x00, 0xf0, 0x21, 0x00


	//----- nvinfo : EIATTR_KPARAM_INFO
	.align		4
.L_80:
        /*0018*/ 	.byte	0x04, 0x17
        /*001a*/ 	.short	(.L_82 - .L_81)
.L_81:
        /*001c*/ 	.word	0x00000000
        /*0020*/ 	.short	0x0000
        /*0022*/ 	.short	0x0000
        /*0024*/ 	.byte	0x00, 0xf5, 0x21, 0x00


	//----- nvinfo : EIATTR_SPARSE_MMA_MASK
	.align		4
.L_82:
        /*0028*/ 	.byte	0x03, 0x50
        /*002a*/ 	.short	0x0000


	//----- nvinfo : EIATTR_MAXREG_COUNT
	.align		4
        /*002c*/ 	.byte	0x03, 0x1b
        /*002e*/ 	.short	0x00ff


	//----- nvinfo : EIATTR_MERCURY_ISA_VERSION
	.align		4
        /*0030*/ 	.byte	0x03, 0x5f
        /*0032*/ 	.short	0x0101


	//----- nvinfo : EIATTR_VRC_CTA_INIT_COUNT
	.align		4
        /*0034*/ 	.byte	0x02, 0x4a
	.zero		1
	.zero		1


	//----- nvinfo : EIATTR_EXIT_INSTR_OFFSETS
	.align		4
        /*0038*/ 	.byte	0x04, 0x1c
        /*003a*/ 	.short	(.L_84 - .L_83)


	//   ....[0]....
.L_83:
        /*003c*/ 	.word	0x00000f30


	//----- nvinfo : EIATTR_CRS_STACK_SIZE
	.align		4
.L_84:
        /*0040*/ 	.byte	0x04, 0x1e
        /*0042*/ 	.short	(.L_86 - .L_85)
.L_85:
        /*0044*/ 	.word	0x00000000


	//----- nvinfo : EIATTR_CBANK_PARAM_SIZE
	.align		4
.L_86:
        /*0048*/ 	.byte	0x03, 0x19
        /*004a*/ 	.short	0x0010


	//----- nvinfo : EIATTR_PARAM_CBANK
	.align		4
        /*004c*/ 	.byte	0x04, 0x0a
        /*004e*/ 	.short	(.L_88 - .L_87)
	.align		4
.L_87:
        /*0050*/ 	.word	index@(.nv.constant0._Z10initCurandP17curandStateXORWOWy)
        /*0054*/ 	.short	0x0380
        /*0056*/ 	.short	0x0010


	//----- nvinfo : EIATTR_SW_WAR
	.align		4
.L_88:
        /*0058*/ 	.byte	0x04, 0x36
        /*005a*/ 	.short	(.L_90 - .L_89)
.L_89:
        /*005c*/ 	.word	0x00000008
.L_90:


//--------------------- .nv.callgraph             --------------------------
	.section	.nv.callgraph,"",@"SHT_CUDA_CALLGRAPH"
	.align	4
	.sectionentsize	8
	.align		4
        /*0000*/ 	.word	0x00000000
	.align		4
        /*0004*/ 	.word	0xffffffff
	.align		4
        /*0008*/ 	.word	0x00000000
	.align		4
        /*000c*/ 	.word	0xfffffffe
	.align		4
        /*0010*/ 	.word	0x00000000
	.align		4
        /*0014*/ 	.word	0xfffffffd
	.align		4
        /*0018*/ 	.word	0x00000000
	.align		4
        /*001c*/ 	.word	0xfffffffc


//--------------------- .nv.constant4             --------------------------
	.section	.nv.constant4,"a",@progbits
	.align	8
	.align		8
.nv.constant4:
        /*0000*/ 	.dword	precalc_xorwow_matrix
	.align		8
        /*0008*/ 	.dword	precalc_xorwow_offset_matrix
	.align		8
        /*0010*/ 	.dword	mrg32k3aM1
	.align		8
        /*0018*/ 	.dword	mrg32k3aM2
	.align		8
        /*0020*/ 	.dword	mrg32k3aM1SubSeq
	.align		8
        /*0028*/ 	.dword	mrg32k3aM2SubSeq
	.align		8
        /*0030*/ 	.dword	mrg32k3aM1Seq
	.align		8
        /*0038*/ 	.dword	mrg32k3aM2Seq


//--------------------- .nv.constant3             --------------------------
	.section	.nv.constant3,"a",@progbits
	.align	8
.nv.constant3:
	.type		__cr_lgamma_table,@object
	.size		__cr_lgamma_table,(.L_8 - __cr_lgamma_table)
__cr_lgamma_table:
        /*0000*/ 	.byte	0x00, 0x00, 0x00, 0x00, 0x00, 0x00, 0x00, 0x00, 0x00, 0x00, 0x00, 0x00, 0x00, 0x00, 0x00, 0x00
        /*0010*/ 	.byte	0xef, 0x39, 0xfa, 0xfe, 0x42, 0x2e, 0xe6, 0x3f, 0x02, 0x20, 0x2a, 0xfa, 0x0b, 0xab, 0xfc, 0x3f
        /*0020*/ 	.byte	0xf9, 0x2c, 0x92, 0x7c, 0xa7, 0x6c, 0x09, 0x40, 0xc9, 0x79, 0x44, 0x3c, 0x64, 0x26, 0x13, 0x40
        /*0030*/ 	.byte	0xca, 0x01, 0xcf, 0x3a, 0x27, 0x51, 0x1a, 0x40, 0x30, 0xcc, 0x2d, 0xf3, 0xe1, 0x0c, 0x21, 0x40
        /*0040*/ 	.byte	0x0d, 0xb7, 0xfc, 0x82, 0x8e, 0x35, 0x25, 0x40
.L_8:


//--------------------- .text._Z12updateKernelPiP17curandStateXORWOWii --------------------------
	.section	.text._Z12updateKernelPiP17curandStateXORWOWii,"ax",@progbits
	.align	128
        .global         _Z12updateKernelPiP17curandStateXORWOWii
        .type           _Z12updateKernelPiP17curandStateXORWOWii,@function
        .size           _Z12updateKernelPiP17curandStateXORWOWii,(.L_x_28 - _Z12updateKernelPiP17curandStateXORWOWii)
        .other          _Z12updateKernelPiP17curandStateXORWOWii,@"STO_CUDA_ENTRY STV_DEFAULT"
_Z12updateKernelPiP17curandStateXORWOWii:
.text._Z12updateKernelPiP17curandStateXORWOWii:
[----:B------:R-:W-:Y:S01]  /*0000*/  LDC R1, c[0x0][0x37c] ;  /* 0x0000df00ff017b82 */ /* 0x000fe20000000800 */
[----:B------:R-:W0:Y:S01]  /*0010*/  S2R R6, SR_CTAID.Y ;  /* 0x0000000000067919 */ /* 0x000e220000002600 */
[----:B------:R-:W1:Y:S06]  /*0020*/  LDCU UR6, c[0x0][0x360] ;  /* 0x00006c00ff0677ac */ /* 0x000e6c0008000800 */
[----:B------:R-:W2:Y:S01]  /*0030*/  LDC.64 R14, c[0x0][0x388] ;  /* 0x0000e200ff0e7b82 */ /* 0x000ea20000000a00 */
[----:B------:R-:W0:Y:S01]  /*0040*/  S2R R7, SR_TID.Y ;  /* 0x0000000000077919 */ /* 0x000e220000002200 */
[----:B------:R-:W0:Y:S01]  /*0050*/  LDCU UR7, c[0x0][0x364] ;  /* 0x00006c80ff0777ac */ /* 0x000e220008000800 */
[----:B------:R-:W3:Y:S01]  /*0060*/  S2R R5, SR_CTAID.X ;  /* 0x0000000000057919 */ /* 0x000ee20000002500 */
[----:B------:R-:W3:Y:S04]  /*0070*/  LDCU UR8, c[0x0][0x370] ;  /* 0x00006e00ff0877ac */ /* 0x000ee80008000800 */
[----:B------:R-:W4:Y:S01]  /*0080*/  LDC.64 R16, c[0x0][0x380] ;  /* 0x0000e000ff107b82 */ /* 0x000f220000000a00 */
[----:B------:R-:W1:Y:S01]  /*0090*/  S2R R2, SR_TID.X ;  /* 0x0000000000027919 */ /* 0x000e620000002100 */
[----:B------:R-:W2:Y:S01]  /*00a0*/  LDCU.64 UR10, c[0x0][0x390] ;  /* 0x00007200ff0a77ac */ /* 0x000ea20008000a00 */
[----:B------:R-:W2:Y:S01]  /*00b0*/  LDCU.64 UR4, c[0x0][0x358] ;  /* 0x00006b00ff0477ac */ /* 0x000ea20008000a00 */
[----:B0-----:R-:W-:-:S04]  /*00c0*/  IMAD R0, R6, UR7, R7 ;  /* 0x0000000706007c24 */ /* 0x001fc8000f8e0207 */
[----:B---3--:R-:W-:-:S04]  /*00d0*/  IMAD R0, R0, UR8, R5 ;  /* 0x0000000800007c24 */ /* 0x008fc8000f8e0205 */
[--C-:B-1----:R-:W-:Y:S02]  /*00e0*/  IMAD R3, R0, UR6, R2.reuse ;  /* 0x0000000600037c24 */ /* 0x102fe4000f8e0202 */
[----:B------:R-:W-:Y:S02]  /*00f0*/  IMAD R0, R5, 0x2, R2 ;  /* 0x0000000205007824 */ /* 0x000fe400078e0202 */
[----:B--2---:R-:W-:-:S04]  /*0100*/  IMAD.WIDE R14, R3, 0x30, R14 ;  /* 0x00000030030e7825 */ /* 0x004fc800078e020e */
[----:B------:R-:W-:Y:S01]  /*0110*/  VIADD R3, R0, UR10 ;  /* 0x0000000a00037c36 */ /* 0x000fe20008000000 */
[----:B------:R-:W2:Y:S01]  /*0120*/  LDG.E.64 R4, desc[UR4][R14.64] ;  /* 0x000000040e047981 */ /* 0x000ea2000c1e1b00 */
[----:B------:R-:W-:Y:S02]  /*0130*/  IMAD R2, R6, 0x2, R7 ;  /* 0x0000000206027824 */ /* 0x000fe400078e0207 */
[----:B------:R-:W-:Y:S01]  /*0140*/  IMAD.SHL.U32 R0, R3, 0x200, RZ ;  /* 0x0000020003007824 */ /* 0x000fe200078e00ff */
[----:B------:R-:W3:Y:S01]  /*0150*/  LDG.E.64 R12, desc[UR4][R14.64+0x10] ;  /* 0x000010040e0c7981 */ /* 0x000ee2000c1e1b00 */
[----:B------:R-:W-:-:S03]  /*0160*/  VIADD R2, R2, UR11 ;  /* 0x0000000b02027c36 */ /* 0x000fc60008000000 */
[----:B------:R-:W-:Y:S01]  /*0170*/  LOP3.LUT R7, R0, 0x3fe00, RZ, 0xc0, !PT ;  /* 0x0003fe0000077812 */ /* 0x000fe200078ec0ff */
[----:B------:R-:W3:Y:S03]  /*0180*/  LDG.E.64 R22, desc[UR4][R14.64+0x8] ;  /* 0x000008040e167981 */ /* 0x000ee6000c1e1b00 */
[----:B------:R-:W-:Y:S01]  /*0190*/  LOP3.LUT R7, R7, 0x1ff, R2, 0xf8, !PT ;  /* 0x000001ff07077812 */ /* 0x000fe200078ef802 */
[----:B------:R0:W5:Y:S04]  /*01a0*/  LDG.E R0, desc[UR4][R14.64+0x20] ;  /* 0x000020040e007981 */ /* 0x000168000c1e1900 */
[----:B----4-:R-:W-:Y:S01]  /*01b0*/  IMAD.WIDE.U32 R10, R7, 0x4, R16 ;  /* 0x00000004070a7825 */ /* 0x010fe200078e0010 */
[----:B------:R0:W5:Y:S04]  /*01c0*/  LDG.E.64 R8, desc[UR4][R14.64+0x28] ;  /* 0x000028040e087981 */ /* 0x000168000c1e1b00 */
[----:B------:R-:W4:Y:S04]  /*01d0*/  LDG.E R18, desc[UR4][R10.64] ;  /* 0x000000040a127981 */ /* 0x000f28000c1e1900 */
[----:B------:R0:W5:Y:S01]  /*01e0*/  LDG.E.64 R6, desc[UR4][R14.64+0x18] ;  /* 0x000018040e067981 */ /* 0x000162000c1e1b00 */
[----:B------:R-:W-:Y:S01]  /*01f0*/  BSSY.RECONVERGENT B0, `(.L_x_0) ;  /* 0x0000145000007945 */ /* 0x000fe20003800200 */
[----:B------:R-:W-:-:S02]  /*0200*/  LOP3.LUT R25, R3, 0x1ff, RZ, 0xc0, !PT ;  /* 0x000001ff03197812 */ /* 0x000fc400078ec0ff */
[----:B------:R-:W-:Y:S02]  /*0210*/  LOP3.LUT R26, R2, 0x1ff, RZ, 0xc0, !PT ;  /* 0x000001ff021a7812 */ /* 0x000fe400078ec0ff */
[----:B--2---:R-:W-:-:S04]  /*0220*/  SHF.R.U32.HI R20, RZ, 0x2, R5 ;  /* 0x00000002ff147819 */ /* 0x004fc80000011605 */
[----:B------:R-:W-:Y:S01]  /*0230*/  LOP3.LUT R20, R20, R5, RZ, 0x3c, !PT ;  /* 0x0000000514147212 */ /* 0x000fe200078e3cff */
[----:B---3--:R-:W-:-:S03]  /*0240*/  IMAD.SHL.U32 R24, R13, 0x10, RZ ;  /* 0x000000100d187824 */ /* 0x008fc600078e00ff */
[----:B------:R-:W-:Y:S02]  /*0250*/  SHF.L.U32 R5, R20, 0x1, RZ ;  /* 0x0000000114057819 */ /* 0x000fe400000006ff */
[----:B------:R-:W-:Y:S02]  /*0260*/  SHF.R.U32.HI R19, RZ, 0x2, R22 ;  /* 0x00000002ff137819 */ /* 0x000fe40000011616 */
[----:B------:R-:W-:Y:S02]  /*0270*/  LOP3.LUT R5, R13, R24, R5, 0x96, !PT ;  /* 0x000000180d057212 */ /* 0x000fe400078e9605 */
[----:B------:R-:W-:Y:S02]  /*0280*/  LOP3.LUT R19, R19, R22, RZ, 0x3c, !PT ;  /* 0x0000001613137212 */ /* 0x000fe400078e3cff */
[----:B------:R-:W-:Y:S02]  /*0290*/  LOP3.LUT R24, R5, R20, RZ, 0x3c, !PT ;  /* 0x0000001405187212 */ /* 0x000fe400078e3cff */
[----:B----4-:R-:W-:Y:S01]  /*02a0*/  ISETP.GE.U32.AND P0, PT, R18, 0x2, PT ;  /* 0x000000021200780c */ /* 0x010fe20003f06070 */
[----:B------:R-:W-:-:S02]  /*02b0*/  IMAD.SHL.U32 R5, R19, 0x2, RZ ;  /* 0x0000000213057824 */ /* 0x000fc400078e00ff */
[----:B------:R-:W-:-:S05]  /*02c0*/  IMAD.SHL.U32 R20, R24, 0x10, RZ ;  /* 0x0000001018147824 */ /* 0x000fca00078e00ff */
[----:B------:R-:W-:-:S04]  /*02d0*/  LOP3.LUT R5, R19, R5, R20, 0x96, !PT ;  /* 0x0000000513057212 */ /* 0x000fc800078e9614 */
[----:B------:R-:W-:Y:S01]  /*02e0*/  LOP3.LUT R27, R5, R24, RZ, 0x3c, !PT ;  /* 0x00000018051b7212 */ /* 0x000fe200078e3cff */
[----:B0-----:R-:W-:Y:S06]  /*02f0*/  @!P0 BRA `(.L_x_1) ;  /* 0x0000000c00b88947 */ /* 0x001fec0003800000 */
[----:B------:R-:W-:-:S13]  /*0300*/  ISETP.NE.AND P0, PT, R18, 0x3, PT ;  /* 0x000000031200780c */ /* 0x000fda0003f05270 */
[----:B------:R-:W-:Y:S05]  /*0310*/  @!P0 BRA `(.L_x_2) ;  /* 0x0000000400bc8947 */ /* 0x000fea0003800000 */
[----:B------:R-:W-:Y:S01]  /*0320*/  ISETP.NE.AND P0, PT, R18, 0x4, PT ;  /* 0x000000041200780c */ /* 0x000fe20003f05270 */
[----:B------:R-:W-:Y:S01]  /*0330*/  VIADD R22, R4, 0xb0f8a ;  /* 0x000b0f8a04167836 */ /* 0x000fe20000000000 */
[----:B------:R-:W-:Y:S01]  /*0340*/  MOV R21, R27 ;  /* 0x0000001b00157202 */ /* 0x000fe20000000f00 */
[----:B------:R-:W-:Y:S02]  /*0350*/  IMAD.MOV.U32 R18, RZ, RZ, R12 ;  /* 0x000000ffff127224 */ /* 0x000fe400078e000c */
[----:B------:R-:W-:Y:S02]  /*0360*/  IMAD.MOV.U32 R19, RZ, RZ, R13 ;  /* 0x000000ffff137224 */ /* 0x000fe400078e000d */
[----:B------:R-:W-:-:S06]  /*0370*/  IMAD.MOV.U32 R20, RZ, RZ, R24 ;  /* 0x000000ffff147224 */ /* 0x000fcc00078e0018 */
[----:B------:R-:W-:Y:S05]  /*0380*/  @P0 BRA `(.L_x_3) ;  /* 0x0000001000ac0947 */ /* 0x000fea0003800000 */
[----:B------:R-:W-:Y:S01]  /*0390*/  SHF.R.U32.HI R18, RZ, 0x2, R23 ;  /* 0x00000002ff127819 */ /* 0x000fe20000011617 */
[----:B------:R-:W-:Y:S01]  /*03a0*/  IMAD.SHL.U32 R5, R27, 0x10, RZ ;  /* 0x000000101b057824 */ /* 0x000fe200078e00ff */
[----:B------:R-:W-:Y:S01]  /*03b0*/  UMOV UR6, 0xeb851eb8 ;  /* 0xeb851eb800067882 */ /* 0x000fe20000000000 */
[----:B------:R-:W-:Y:S01]  /*03c0*/  VIADD R22, R4, 0x10974f ;  /* 0x0010974f04167836 */ /* 0x000fe20000000000 */
[----:B------:R-:W-:Y:S01]  /*03d0*/  LOP3.LUT R18, R18, R23, RZ, 0x3c, !PT ;  /* 0x0000001712127212 */ /* 0x000fe200078e3cff */
[----:B------:R-:W-:Y:S01]  /*03e0*/  IMAD.MOV.U32 R28, RZ, RZ, 0x2f800000 ;  /* 0x2f800000ff1c7424 */ /* 0x000fe200078e00ff */
[----:B------:R-:W-:-:S03]  /*03f0*/  UMOV UR7, 0x3f9eb851 ;  /* 0x3f9eb85100077882 */ /* 0x000fc60000000000 */
[----:B------:R-:W-:-:S05]  /*0400*/  IMAD.SHL.U32 R19, R18, 0x2, RZ ;  /* 0x0000000212137824 */ /* 0x000fca00078e00ff */
[----:B------:R-:W-:-:S04]  /*0410*/  LOP3.LUT R18, R18, R19, R5, 0x96, !PT ;  /* 0x0000001312127212 */ /* 0x000fc800078e9605 */
[----:B------:R-:W-:-:S05]  /*0420*/  LOP3.LUT R5, R18, R27, RZ, 0x3c, !PT ;  /* 0x0000001b12057212 */ /* 0x000fca00078e3cff */
[----:B------:R-:W-:-:S05]  /*0430*/  IMAD.IADD R18, R5, 0x1, R22 ;  /* 0x0000000105127824 */ /* 0x000fca00078e0216 */
[----:B------:R-:W-:-:S05]  /*0440*/  I2FP.F32.U32 R19, R18 ;  /* 0x0000001200137245 */ /* 0x000fca0000201000 */
[----:B------:R-:W-:-:S04]  /*0450*/  FFMA R29, R19, R28, 1.1641532182693481445e-10 ;  /* 0x2f000000131d7423 */ /* 0x000fc8000000001c */
[----:B------:R-:W0:Y:S02]  /*0460*/  F2F.F64.F32 R18, R29 ;  /* 0x0000001d00127310 */ /* 0x000e240000201800 */
[----:B0-----:R-:W-:-:S14]  /*0470*/  DSETP.GEU.AND P0, PT, R18, UR6, PT ;  /* 0x0000000612007e2a */ /* 0x001fdc000bf0e000 */
[----:B------:R1:W-:Y:S01]  /*0480*/  @!P0 STG.E desc[UR4][R10.64], RZ ;  /* 0x000000ff0a008986 */ /* 0x0003e2000c101904 */
[----:B------:R-:W-:Y:S01]  /*0490*/  @!P0 IMAD.MOV.U32 R18, RZ, RZ, R13 ;  /* 0x000000ffff128224 */ /* 0x000fe200078e000d */
[----:B------:R-:W-:Y:S01]  /*04a0*/  @!P0 MOV R23, R12 ;  /* 0x0000000c00178202 */ /* 0x000fe20000000f00 */
[----:B------:R-:W-:Y:S02]  /*04b0*/  @!P0 IMAD.MOV.U32 R19, RZ, RZ, R24 ;  /* 0x000000ffff138224 */ /* 0x000fe400078e0018 */
[----:B------:R-:W-:Y:S02]  /*04c0*/  @!P0 IMAD.MOV.U32 R20, RZ, RZ, R27 ;  /* 0x000000ffff148224 */ /* 0x000fe400078e001b */
[----:B------:R-:W-:Y:S01]  /*04d0*/  @!P0 IMAD.MOV.U32 R21, RZ, RZ, R5 ;  /* 0x000000ffff158224 */ /* 0x000fe200078e0005 */
[----:B------:R-:W-:Y:S06]  /*04e0*/  @!P0 BRA `(.L_x_3) ;  /* 0x0000001000548947 */ /* 0x000fec0003800000 */
[----:B------:R-:W-:Y:S01]  /*04f0*/  SHF.R.U32.HI R19, RZ, 0x2, R12 ;  /* 0x00000002ff137819 */ /* 0x000fe2000001160c */
[----:B------:R-:W-:Y:S03]  /*0500*/  BSSY.RECONVERGENT B1, `(.L_x_4) ;  /* 0x0000028000017945 */ /* 0x000fe60003800200 */
[----:B------:R-:W-:Y:S01]  /*0510*/  LOP3.LUT R19, R19, R12, RZ, 0x3c, !PT ;  /* 0x0000000c13137212 */ /* 0x000fe200078e3cff */
[----:B------:R-:W-:-:S04]  /*0520*/  IMAD.SHL.U32 R12, R5, 0x10, RZ ;  /* 0x00000010050c7824 */ /* 0x000fc800078e00ff */
[----:B------:R-:W-:-:S05]  /*0530*/  IMAD.SHL.U32 R18, R19, 0x2, RZ ;  /* 0x0000000213127824 */ /* 0x000fca00078e00ff */
[----:B------:R-:W-:-:S04]  /*0540*/  LOP3.LUT R12, R19, R18, R12, 0x96, !PT ;  /* 0x00000012130c7212 */ /* 0x000fc800078e960c */
[----:B------:R-:W-:-:S04]  /*0550*/  LOP3.LUT R20, R12, R5, RZ, 0x3c, !PT ;  /* 0x000000050c147212 */ /* 0x000fc800078e3cff */
[----:B------:R-:W-:-:S04]  /*0560*/  IADD3 R12, PT, PT, R4, 0x161f14, R20 ;  /* 0x00161f14040c7810 */ /* 0x000fc80007ffe014 */
[----:B------:R-:W-:-:S05]  /*0570*/  I2FP.F32.U32 R19, R12 ;  /* 0x0000000c00137245 */ /* 0x000fca0000201000 */
[----:B------:R-:W-:-:S05]  /*0580*/  FFMA R19, R19, R28, 1.1641532182693481445e-10 ;  /* 0x2f00000013137423 */ /* 0x000fca000000001c */
[----:B------:R-:W-:-:S13]  /*0590*/  FSETP.GEU.AND P0, PT, R19, 0.5, PT ;  /* 0x3f0000001300780b */ /* 0x000fda0003f0e000 */
[----:B------:R-:W-:Y:S05]  /*05a0*/  @P0 BRA `(.L_x_5) ;  /* 0x00000000003c0947 */ /* 0x000fea0003800000 */
[----:B------:R-:W-:Y:S01]  /*05b0*/  SHF.R.U32.HI R2, RZ, 0x2, R13 ;  /* 0x00000002ff027819 */ /* 0x000fe2000001160d */
[----:B------:R-:W-:Y:S02]  /*05c0*/  VIADD R22, R4, 0x1ba6d9 ;  /* 0x001ba6d904167836 */ /* 0x000fe40000000000 */
[----:B------:R-:W-:Y:S01]  /*05d0*/  VIADD R25, R3, 0x1ff ;  /* 0x000001ff03197836 */ /* 0x000fe20000000000 */
[----:B------:R-:W-:Y:S01]  /*05e0*/  LOP3.LUT R2, R2, R13, RZ, 0x3c, !PT ;  /* 0x0000000d02027212 */ /* 0x000fe200078e3cff */
[----:B------:R-:W-:-:S03]  /*05f0*/  IMAD.SHL.U32 R13, R20, 0x10, RZ ;  /* 0x00000010140d7824 */ /* 0x000fc600078e00ff */
[----:B------:R-:W-:-:S04]  /*0600*/  SHF.L.U32 R12, R2, 0x1, RZ ;  /* 0x00000001020c7819 */ /* 0x000fc800000006ff */
[----:B------:R-:W-:-:S04]  /*0610*/  LOP3.LUT R13, R2, R12, R13, 0x96, !PT ;  /* 0x0000000c020d7212 */ /* 0x000fc800078e960d */
[----:B------:R-:W-:-:S05]  /*0620*/  LOP3.LUT R13, R13, R20, RZ, 0x3c, !PT ;  /* 0x000000140d0d7212 */ /* 0x000fca00078e3cff */
[----:B------:R-:W-:-:S05]  /*0630*/  IMAD.IADD R2, R13, 0x1, R22 ;  /* 0x000000010d027824 */ /* 0x000fca00078e0216 */
[----:B------:R-:W-:-:S05]  /*0640*/  I2FP.F32.U32 R19, R2 ;  /* 0x0000000200137245 */ /* 0x000fca0000201000 */
[----:B------:R-:W-:-:S05]  /*0650*/  FFMA R19, R19, R28, 1.1641532182693481445e-10 ;  /* 0x2f00000013137423 */ /* 0x000fca000000001c */
[----:B------:R-:W-:-:S13]  /*0660*/  FSETP.GEU.AND P0, PT, R19, 0.5, PT ;  /* 0x3f0000001300780b */ /* 0x000fda0003f0e000 */
[----:B------:R-:W-:-:S05]  /*0670*/  @P0 VIADD R25, R3, 0x1 ;  /* 0x0000000103190836 */ /* 0x000fca0000000000 */
[----:B------:R-:W-:Y:S01]  /*0680*/  LOP3.LUT R25, R25, 0x1ff, RZ, 0xc0, !PT ;  /* 0x000001ff19197812 */ /* 0x000fe200078ec0ff */
[----:B------:R-:W-:Y:S06]  /*0690*/  BRA `(.L_x_6) ;  /* 0x0000000000387947 */ /* 0x000fec0003800000 */
.L_x_5:
[----:B------:R-:W-:Y:S01]  /*06a0*/  SHF.R.U32.HI R12, RZ, 0x2, R13 ;  /* 0x00000002ff0c7819 */ /* 0x000fe2000001160d */
[----:B------:R-:W-:Y:S01]  /*06b0*/  IMAD.SHL.U32 R3, R20, 0x10, RZ ;  /* 0x0000001014037824 */ /* 0x000fe200078e00ff */
[----:B------:R-:W-:Y:S01]  /*06c0*/  IADD3 R22, PT, PT, R4, 0x1ba6d9, RZ ;  /* 0x001ba6d904167810 */ /* 0x000fe20007ffe0ff */
[----:B------:R-:W-:Y:S01]  /*06d0*/  VIADD R26, R2, 0x1ff ;  /* 0x000001ff021a7836 */ /* 0x000fe20000000000 */
[----:B------:R-:W-:-:S05]  /*06e0*/  LOP3.LUT R12, R12, R13, RZ, 0x3c, !PT ;  /* 0x0000000d0c0c7212 */ /* 0x000fca00078e3cff */
[----:B------:R-:W-:-:S05]  /*06f0*/  IMAD.SHL.U32 R13, R12, 0x2, RZ ;  /* 0x000000020c0d7824 */ /* 0x000fca00078e00ff */
[----:B------:R-:W-:-:S04]  /*0700*/  LOP3.LUT R13, R12, R13, R3, 0x96, !PT ;  /* 0x0000000d0c0d7212 */ /* 0x000fc800078e9603 */
[----:B------:R-:W-:-:S05]  /*0710*/  LOP3.LUT R13, R13, R20, RZ, 0x3c, !PT ;  /* 0x000000140d0d7212 */ /* 0x000fca00078e3cff */
[----:B------:R-:W-:-:S05]  /*0720*/  IMAD.IADD R3, R13, 0x1, R22 ;  /* 0x000000010d037824 */ /* 0x000fca00078e0216 */
[----:B------:R-:W-:-:S05]  /*0730*/  I2FP.F32.U32 R3, R3 ;  /* 0x0000000300037245 */ /* 0x000fca0000201000 */
[----:B------:R-:W-:-:S05]  /*0740*/  FFMA R3, R3, R28, 1.1641532182693481445e-10 ;  /* 0x2f00000003037423 */ /* 0x000fca000000001c */
[----:B------:R-:W-:-:S13]  /*0750*/  FSETP.GEU.AND P0, PT, R3, 0.5, PT ;  /* 0x3f0000000300780b */ /* 0x000fda0003f0e000 */
[----:B------:R-:W-:-:S05]  /*0760*/  @P0 VIADD R26, R2, 0x1 ;  /* 0x00000001021a0836 */ /* 0x000fca0000000000 */
[----:B------:R-:W-:-:S07]  /*0770*/  LOP3.LUT R26, R26, 0x1ff, RZ, 0xc0, !PT ;  /* 0x000001ff1a1a7812 */ /* 0x000fce00078ec0ff */
.L_x_6:
[----:B------:R-:W-:Y:S05]  /*0780*/  BSYNC.RECONVERGENT B1 ;  /* 0x0000000000017941 */ /* 0x000fea0003800200 */
.L_x_4:
[----:B------:R-:W-:-:S05]  /*0790*/  IMAD.SHL.U32 R25, R25, 0x200, RZ ;  /* 0x0000020019197824 */ /* 0x000fca00078e00ff */
[----:B------:R-:W-:-:S05]  /*07a0*/  LOP3.LUT R25, R25, R26, RZ, 0xfc, !PT ;  /* 0x0000001a19197212 */ /* 0x000fca00078efcff */
[----:B------:R-:W-:-:S05]  /*07b0*/  IMAD.WIDE.U32 R16, R25, 0x4, R16 ;  /* 0x0000000419107825 */ /* 0x000fca00078e0010 */
[----:B------:R-:W2:Y:S01]  /*07c0*/  LDG.E R25, desc[UR4][R16.64] ;  /* 0x0000000410197981 */ /* 0x000ea2000c1e1900 */
[----:B------:R-:W-:-:S05]  /*07d0*/  IMAD.MOV.U32 R3, RZ, RZ, 0x4 ;  /* 0x00000004ff037424 */ /* 0x000fca00078e00ff */
[----:B------:R0:W-:Y:S04]  /*07e0*/  STG.E desc[UR4][R16.64], R3 ;  /* 0x0000000310007986 */ /* 0x0001e8000c101904 */
[----:B------:R0:W-:Y:S01]  /*07f0*/  STG.E desc[UR4][R10.64], RZ ;  /* 0x000000ff0a007986 */ /* 0x0001e2000c101904 */
[----:B--2---:R-:W-:-:S05]  /*0800*/  VIADD R2, R25, 0xfffffffd ;  /* 0xfffffffd19027836 */ /* 0x004fca0000000000 */
[----:B------:R-:W-:-:S13]  /*0810*/  ISETP.GE.U32.AND P0, PT, R2, 0x2, PT ;  /* 0x000000020200780c */ /* 0x000fda0003f06070 */
[----:B0-----:R-:W-:Y:S05]  /*0820*/  @!P0 BRA `(.L_x_7) ;  /* 0x0000000000608947 */ /* 0x001fea0003800000 */
[----:B------:R-:W-:Y:S01]  /*0830*/  ISETP.NE.AND P0, PT, R25, 0x1, PT ;  /* 0x000000011900780c */ /* 0x000fe20003f05270 */
[----:B------:R-:W-:Y:S01]  /*0840*/  IMAD.MOV.U32 R23, RZ, RZ, R24 ;  /* 0x000000ffff177224 */ /* 0x000fe200078e0018 */
[----:B------:R-:W-:Y:S01]  /*0850*/  MOV R18, R27 ;  /* 0x0000001b00127202 */ /* 0x000fe20000000f00 */
[----:B------:R-:W-:Y:S02]  /*0860*/  IMAD.MOV.U32 R19, RZ, RZ, R5 ;  /* 0x000000ffff137224 */ /* 0x000fe400078e0005 */
[----:B------:R-:W-:-:S08]  /*0870*/  IMAD.MOV.U32 R21, RZ, RZ, R13 ;  /* 0x000000ffff157224 */ /* 0x000fd000078e000d */
[----:B------:R-:W-:Y:S05]  /*0880*/  @P0 BRA `(.L_x_3) ;  /* 0x0000000c006c0947 */ /* 0x000fea0003800000 */
[----:B------:R-:W-:Y:S01]  /*0890*/  SHF.R.U32.HI R17, RZ, 0x2, R24 ;  /* 0x00000002ff117819 */ /* 0x000fe20000011618 */
[----:B------:R-:W-:Y:S02]  /*08a0*/  IMAD.SHL.U32 R2, R13, 0x10, RZ ;  /* 0x000000100d027824 */ /* 0x000fe400078e00ff */
[----:B------:R-:W-:Y:S01]  /*08b0*/  VIADD R22, R22, 0x587c5 ;  /* 0x000587c516167836 */ /* 0x000fe20000000000 */
[----:B------:R-:W-:Y:S01]  /*08c0*/  LOP3.LUT R17, R17, R24, RZ, 0x3c, !PT ;  /* 0x0000001811117212 */ /* 0x000fe200078e3cff */
[----:B------:R-:W-:Y:S02]  /*08d0*/  IMAD.MOV.U32 R19, RZ, RZ, R20 ;  /* 0x000000ffff137224 */ /* 0x000fe400078e0014 */
[----:B------:R-:W-:Y:S02]  /*08e0*/  IMAD.MOV.U32 R18, RZ, RZ, R5 ;  /* 0x000000ffff127224 */ /* 0x000fe400078e0005 */
[----:B------:R-:W-:Y:S02]  /*08f0*/  IMAD.SHL.U32 R4, R17, 0x2, RZ ;  /* 0x0000000211047824 */ /* 0x000fe400078e00ff */
[----:B------:R-:W-:-:S02]  /*0900*/  IMAD.MOV.U32 R23, RZ, RZ, R27 ;  /* 0x000000ffff177224 */ /* 0x000fc400078e001b */
[----:B------:R-:W-:Y:S01]  /*0910*/  IMAD.MOV.U32 R20, RZ, RZ, R13 ;  /* 0x000000ffff147224 */ /* 0x000fe200078e000d */
[----:B------:R-:W-:-:S04]  /*0920*/  LOP3.LUT R2, R17, R4, R2, 0x96, !PT ;  /* 0x0000000411027212 */ /* 0x000fc800078e9602 */
[----:B------:R-:W-:-:S04]  /*0930*/  LOP3.LUT R21, R2, R13, RZ, 0x3c, !PT ;  /* 0x0000000d02157212 */ /* 0x000fc800078e3cff */
[----:B------:R-:W-:-:S04]  /*0940*/  IADD3 R2, PT, PT, R21, R22, RZ ;  /* 0x0000001615027210 */ /* 0x000fc80007ffe0ff */
[----:B------:R-:W-:-:S05]  /*0950*/  I2FP.F32.U32 R17, R2 ;  /* 0x0000000200117245 */ /* 0x000fca0000201000 */
[----:B------:R-:W-:-:S05]  /*0960*/  FFMA R17, R17, R28, 1.1641532182693481445e-10 ;  /* 0x2f00000011117423 */ /* 0x000fca000000001c */
[----:B------:R-:W-:-:S13]  /*0970*/  FSETP.GEU.AND P0, PT, R17, 1, PT ;  /* 0x3f8000001100780b */ /* 0x000fda0003f0e000 */
[----:B------:R-:W-:Y:S05]  /*0980*/  @P0 BRA `(.L_x_3) ;  /* 0x0000000c002c0947 */ /* 0x000fea0003800000 */
[----:B------:R2:W-:Y:S01]  /*0990*/  STG.E desc[UR4][R10.64], R3 ;  /* 0x000000030a007986 */ /* 0x0005e2000c101904 */
[----:B------:R-:W-:Y:S05]  /*09a0*/  BRA `(.L_x_3) ;  /* 0x0000000c00247947 */ /* 0x000fea0003800000 */
.L_x_7:
[----:B------:R3:W-:Y:S01]  /*09b0*/  STG.E desc[UR4][R10.64], R25 ;  /* 0x000000190a007986 */ /* 0x0007e2000c101904 */
[----:B------:R-:W-:Y:S01]  /*09c0*/  IMAD.MOV.U32 R18, RZ, RZ, R27 ;  /* 0x000000ffff127224 */ /* 0x000fe200078e001b */
[----:B------:R-:W-:Y:S01]  /*09d0*/  MOV R19, R5 ;  /* 0x0000000500137202 */ /* 0x000fe20000000f00 */
[----:B------:R-:W-:Y:S02]  /*09e0*/  IMAD.MOV.U32 R23, RZ, RZ, R24 ;  /* 0x000000ffff177224 */ /* 0x000fe400078e0018 */
[----:B------:R-:W-:Y:S01]  /*09f0*/  IMAD.MOV.U32 R21, RZ, RZ, R13 ;  /* 0x000000ffff157224 */ /* 0x000fe200078e000d */
[----:B------:R-:W-:Y:S06]  /*0a00*/  BRA `(.L_x_3) ;  /* 0x0000000c000c7947 */ /* 0x000fec0003800000 */
.L_x_2:
[----:B------:R-:W-:Y:S01]  /*0a10*/  SHF.R.U32.HI R18, RZ, 0x2, R23 ;  /* 0x00000002ff127819 */ /* 0x000fe20000011617 */
[----:B------:R-:W-:Y:S02]  /*0a20*/  IMAD.SHL.U32 R5, R27, 0x10, RZ ;  /* 0x000000101b057824 */ /* 0x000fe400078e00ff */
[----:B------:R-:W-:Y:S02]  /*0a30*/  HFMA2 R28, -RZ, RZ, 0.1171875, 0 ;  /* 0x2f800000ff1c7431 */ /* 0x000fe400000001ff */
[----:B------:R-:W-:Y:S01]  /*0a40*/  VIADD R22, R4, 0x10974f ;  /* 0x0010974f04167836 */ /* 0x000fe20000000000 */
[----:B------:R-:W-:Y:S01]  /*0a50*/  LOP3.LUT R18, R18, R23, RZ, 0x3c, !PT ;  /* 0x0000001712127212 */ /* 0x000fe200078e3cff */
[----:B------:R-:W-:Y:S01]  /*0a60*/  UMOV UR6, 0xeb851eb8 ;  /* 0xeb851eb800067882 */ /* 0x000fe20000000000 */
        /* <DEDUP_REMOVED lines=10> */
[----:B------:R-:W-:Y:S02]  /*0b10*/  @!P0 IMAD.MOV.U32 R18, RZ, RZ, R13 ;  /* 0x000000ffff128224 */ /* 0x000fe400078e000d */
[----:B------:R-:W-:Y:S02]  /*0b20*/  @!P0 IMAD.MOV.U32 R23, RZ, RZ, R12 ;  /* 0x000000ffff178224 */ /* 0x000fe400078e000c */
[----:B------:R-:W-:Y:S02]  /*0b30*/  @!P0 IMAD.MOV.U32 R19, RZ, RZ, R24 ;  /* 0x000000ffff138224 */ /* 0x000fe400078e0018 */
[----:B------:R-:W-:Y:S02]  /*0b40*/  @!P0 IMAD.MOV.U32 R20, RZ, RZ, R27 ;  /* 0x000000ffff148224 */ /* 0x000fe400078e001b */
[----:B------:R-:W-:Y:S01]  /*0b50*/  @!P0 IMAD.MOV.U32 R21, RZ, RZ, R5 ;  /* 0x000000ffff158224 */ /* 0x000fe200078e0005 */
[----:B----4-:R-:W-:Y:S06]  /*0b60*/  @!P0 BRA `(.L_x_3) ;  /* 0x0000000800b48947 */ /* 0x010fec0003800000 */
[----:B------:R-:W-:Y:S01]  /*0b70*/  SHF.R.U32.HI R19, RZ, 0x2, R12 ;  /* 0x00000002ff137819 */ /* 0x000fe2000001160c */
[----:B------:R-:W-:Y:S03]  /*0b80*/  BSSY.RECONVERGENT B1, `(.L_x_8) ;  /* 0x0000028000017945 */ /* 0x000fe60003800200 */
[----:B------:R-:W-:Y:S02]  /*0b90*/  LOP3.LUT R19, R19, R12, RZ, 0x3c, !PT ;  /* 0x0000000c13137212 */ /* 0x000fe400078e3cff */
[----:B------:R-:W-:-:S03]  /*0ba0*/  SHF.L.U32 R12, R5, 0x4, RZ ;  /* 0x00000004050c7819 */ /* 0x000fc600000006ff */
        /* <DEDUP_REMOVED lines=9> */
[----:B------:R-:W-:Y:S01]  /*0c40*/  VIADD R22, R4, 0x1ba6d9 ;  /* 0x001ba6d904167836 */ /* 0x000fe20000000000 */
[----:B------:R-:W-:Y:S02]  /*0c50*/  IADD3 R25, PT, PT, R3, 0x1ff, RZ ;  /* 0x000001ff03197810 */ /* 0x000fe40007ffe0ff */
[----:B------:R-:W-:Y:S01]  /*0c60*/  LOP3.LUT R13, R2, R13, RZ, 0x3c, !PT ;  /* 0x0000000d020d7212 */ /* 0x000fe200078e3cff */
[----:B------:R-:W-:-:S04]  /*0c70*/  IMAD.SHL.U32 R2, R20, 0x10, RZ ;  /* 0x0000001014027824 */ /* 0x000fc800078e00ff */
        /* <DEDUP_REMOVED lines=10> */
.L_x_9:
        /* <DEDUP_REMOVED lines=14> */
.L_x_10:
[----:B------:R-:W-:Y:S05]  /*0e00*/  BSYNC.RECONVERGENT B1 ;  /* 0x0000000000017941 */ /* 0x000fea0003800200 */
.L_x_8:
        /* <DEDUP_REMOVED lines=10> */
[----:B------:R-:W-:-:S13]  /*0eb0*/  ISETP.NE.AND P0, PT, R25, 0x2, PT ;  /* 0x000000021900780c */ /* 0x000fda0003f05270 */
[----:B------:R-:W-:Y:S05]  /*0ec0*/  @!P0 BRA `(.L_x_12) ;  /* 0x0000000000608947 */ /* 0x000fea0003800000 */
        /* <DEDUP_REMOVED lines=20> */
[----:B------:R-:W-:-:S13]  /*1010*/  FSETP.GEU.AND P0, PT, R17, 0.25, PT ;  /* 0x3e8000001100780b */ /* 0x000fda0003f0e000 */
[----:B------:R-:W-:Y:S05]  /*1020*/  @P0 BRA `(.L_x_3) ;  /* 0x0000000400840947 */ /* 0x000fea0003800000 */
[----:B------:R0:W-:Y:S01]  /*1030*/  STG.E desc[UR4][R10.64], R3 ;  /* 0x000000030a007986 */ /* 0x0001e2000c101904 */
[----:B------:R-:W-:Y:S05]  /*1040*/  BRA `(.L_x_3) ;  /* 0x00000004007c7947 */ /* 0x000fea0003800000 */
.L_x_12:
[----:B------:R-:W-:Y:S01]  /*1050*/  SHF.R.U32.HI R3, RZ, 0x2, R24 ;  /* 0x00000002ff037819 */ /* 0x000fe20000011618 */
[----:B------:R-:W-:Y:S02]  /*1060*/  IMAD.SHL.U32 R2, R13, 0x10, RZ ;  /* 0x000000100d027824 */ /* 0x000fe400078e00ff */
[----:B------:R-:W-:Y:S01]  /*1070*/  VIADD R22, R22, 0x587c5 ;  /* 0x000587c516167836 */ /* 0x000fe20000000000 */
[----:B------:R-:W-:Y:S01]  /*1080*/  LOP3.LUT R3, R3, R24, RZ, 0x3c, !PT ;  /* 0x0000001803037212 */ /* 0x000fe200078e3cff */
[----:B------:R-:W-:Y:S01]  /*1090*/  IMAD.MOV.U32 R19, RZ, RZ, R20 ;  /* 0x000000ffff137224 */ /* 0x000fe200078e0014 */
[----:B------:R-:W-:Y:S01]  /*10a0*/  MOV R20, R13 ;  /* 0x0000000d00147202 */ /* 0x000fe20000000f00 */
[----:B------:R-:W-:Y:S01]  /*10b0*/  IMAD.MOV.U32 R18, RZ, RZ, R5 ;  /* 0x000000ffff127224 */ /* 0x000fe200078e0005 */
[----:B------:R-:W-:Y:S01]  /*10c0*/  SHF.L.U32 R4, R3, 0x1, RZ ;  /* 0x0000000103047819 */ /* 0x000fe200000006ff */
[----:B------:R-:W-:-:S03]  /*10d0*/  IMAD.MOV.U32 R23, RZ, RZ, R27 ;  /* 0x000000ffff177224 */ /* 0x000fc600078e001b */
[----:B------:R-:W-:-:S04]  /*10e0*/  LOP3.LUT R2, R3, R4, R2, 0x96, !PT ;  /* 0x0000000403027212 */ /* 0x000fc800078e9602 */
[----:B------:R-:W-:-:S05]  /*10f0*/  LOP3.LUT R21, R2, R13, RZ, 0x3c, !PT ;  /* 0x0000000d02157212 */ /* 0x000fca00078e3cff */
[----:B------:R-:W-:-:S05]  /*1100*/  IMAD.IADD R2, R21, 0x1, R22 ;  /* 0x0000000115027824 */ /* 0x000fca00078e0216 */
[----:B------:R-:W-:-:S05]  /*1110*/  I2FP.F32.U32 R3, R2 ;  /* 0x0000000200037245 */ /* 0x000fca0000201000 */
[----:B------:R-:W-:-:S05]  /*1120*/  FFMA R3, R3, R28, 1.1641532182693481445e-10 ;  /* 0x2f00000003037423 */ /* 0x000fca000000001c */
[----:B------:R-:W-:-:S13]  /*1130*/  FSETP.GEU.AND P0, PT, R3, 1, PT ;  /* 0x3f8000000300780b */ /* 0x000fda0003f0e000 */
[----:B------:R-:W-:Y:S05]  /*1140*/  @P0 BRA `(.L_x_3) ;  /* 0x00000004003c0947 */ /* 0x000fea0003800000 */
[----:B------:R-:W-:-:S05]  /*1150*/  IMAD.MOV.U32 R3, RZ, RZ, 0x1 ;  /* 0x00000001ff037424 */ /* 0x000fca00078e00ff */
[----:B------:R4:W-:Y:S01]  /*1160*/  STG.E desc[UR4][R10.64], R3 ;  /* 0x000000030a007986 */ /* 0x0009e2000c101904 */
[----:B------:R-:W-:Y:S05]  /*1170*/  BRA `(.L_x_3) ;  /* 0x0000000400307947 */ /* 0x000fea0003800000 */
.L_x_11:
[----:B------:R0:W-:Y:S01]  /*1180*/  STG.E desc[UR4][R10.64], R25 ;  /* 0x000000190a007986 */ /* 0x0001e2000c101904 */
[----:B------:R-:W-:Y:S02]  /*1190*/  IMAD.MOV.U32 R18, RZ, RZ, R27 ;  /* 0x000000ffff127224 */ /* 0x000fe400078e001b */
[----:B------:R-:W-:Y:S02]  /*11a0*/  IMAD.MOV.U32 R23, RZ, RZ, R24 ;  /* 0x000000ffff177224 */ /* 0x000fe400078e0018 */
[----:B------:R-:W-:Y:S02]  /*11b0*/  IMAD.MOV.U32 R19, RZ, RZ, R5 ;  /* 0x000000ffff137224 */ /* 0x000fe400078e0005 */
[----:B------:R-:W-:Y:S01]  /*11c0*/  IMAD.MOV.U32 R21, RZ, RZ, R13 ;  /* 0x000000ffff157224 */ /* 0x000fe200078e000d */
[----:B------:R-:W-:Y:S06]  /*11d0*/  BRA `(.L_x_3) ;  /* 0x0000000400187947 */ /* 0x000fec0003800000 */
.L_x_1:
[----:B------:R-:W-:Y:S01]  /*11e0*/  SHF.R.U32.HI R18, RZ, 0x2, R23 ;  /* 0x00000002ff127819 */ /* 0x000fe20000011617 */
[----:B------:R-:W-:Y:S01]  /*11f0*/  BSSY.RECONVERGENT B1, `(.L_x_13) ;  /* 0x0000029000017945 */ /* 0x000fe20003800200 */
[----:B------:R-:W-:Y:S02]  /*1200*/  SHF.L.U32 R5, R27, 0x4, RZ ;  /* 0x000000041b057819 */ /* 0x000fe400000006ff */
[----:B------:R-:W-:-:S05]  /*1210*/  LOP3.LUT R18, R18, R23, RZ, 0x3c, !PT ;  /* 0x0000001712127212 */ /* 0x000fca00078e3cff */
[----:B------:R-:W-:-:S05]  /*1220*/  IMAD.SHL.U32 R19, R18, 0x2, RZ ;  /* 0x0000000212137824 */ /* 0x000fca00078e00ff */
[----:B------:R-:W-:Y:S01]  /*1230*/  LOP3.LUT R20, R18, R19, R5, 0x96, !PT ;  /* 0x0000001312147212 */ /* 0x000fe200078e9605 */
[----:B------:R-:W-:-:S03]  /*1240*/  IMAD.MOV.U32 R5, RZ, RZ, 0x2f800000 ;  /* 0x2f800000ff057424 */ /* 0x000fc600078e00ff */
[----:B------:R-:W-:-:S04]  /*1250*/  LOP3.LUT R20, R20, R27, RZ, 0x3c, !PT ;  /* 0x0000001b14147212 */ /* 0x000fc800078e3cff */
[----:B------:R-:W-:-:S04]  /*1260*/  IADD3 R18, PT, PT, R4, 0x10974f, R20 ;  /* 0x0010974f04127810 */ /* 0x000fc80007ffe014 */
[----:B------:R-:W-:-:S05]  /*1270*/  I2FP.F32.U32 R18, R18 ;  /* 0x0000001200127245 */ /* 0x000fca0000201000 */
[----:B------:R-:W-:-:S05]  /*1280*/  FFMA R18, R18, R5, 1.1641532182693481445e-10 ;  /* 0x2f00000012127423 */ /* 0x000fca0000000005 */
[----:B------:R-:W-:-:S13]  /*1290*/  FSETP.GEU.AND P0, PT, R18, 0.5, PT ;  /* 0x3f0000001200780b */ /* 0x000fda0003f0e000 */
[----:B------:R-:W-:Y:S05]  /*12a0*/  @P0 BRA `(.L_x_14) ;  /* 0x00000000003c0947 */ /* 0x000fea0003800000 */
[----:B------:R-:W-:Y:S01]  /*12b0*/  SHF.R.U32.HI R19, RZ, 0x2, R12 ;  /* 0x00000002ff137819 */ /* 0x000fe2000001160c */
[----:B------:R-:W-:Y:S02]  /*12c0*/  IMAD.SHL.U32 R2, R20, 0x10, RZ ;  /* 0x0000001014027824 */ /* 0x000fe400078e00ff */
[----:B------:R-:W-:Y:S01]  /*12d0*/  VIADD R22, R4, 0x161f14 ;  /* 0x00161f1404167836 */ /* 0x000fe20000000000 */
[----:B------:R-:W-:Y:S01]  /*12e0*/  LOP3.LUT R19, R19, R12, RZ, 0x3c, !PT ;  /* 0x0000000c13137212 */ /* 0x000fe200078e3cff */
[----:B------:R-:W-:-:S04]  /*12f0*/  VIADD R25, R3, 0x1ff ;  /* 0x000001ff03197836 */ /* 0x000fc80000000000 */
[----:B------:R-:W-:-:S05]  /*1300*/  IMAD.SHL.U32 R29, R19, 0x2, RZ ;  /* 0x00000002131d7824 */ /* 0x000fca00078e00ff */
[----:B------:R-:W-:-:S04]  /*1310*/  LOP3.LUT R29, R19, R29, R2, 0x96, !PT ;  /* 0x0000001d131d7212 */ /* 0x000fc800078e9602 */
[----:B------:R-:W-:-:S04]  /*1320*/  LOP3.LUT R29, R29, R20, RZ, 0x3c, !PT ;  /* 0x000000141d1d7212 */ /* 0x000fc800078e3cff */
[----:B------:R-:W-:-:S04]  /*1330*/  IADD3 R2, PT, PT, R29, R22, RZ ;  /* 0x000000161d027210 */ /* 0x000fc80007ffe0ff */
[----:B------:R-:W-:-:S05]  /*1340*/  I2FP.F32.U32 R2, R2 ;  /* 0x0000000200027245 */ /* 0x000fca0000201000 */
[----:B------:R-:W-:-:S05]  /*1350*/  FFMA R2, R2, R5, 1.1641532182693481445e-10 ;  /* 0x2f00000002027423 */ /* 0x000fca0000000005 */
[----:B------:R-:W-:-:S13]  /*1360*/  FSETP.GEU.AND P0, PT, R2, 0.5, PT ;  /* 0x3f0000000200780b */ /* 0x000fda0003f0e000 */
[----:B------:R-:W-:-:S05]  /*1370*/  @P0 VIADD R25, R3, 0x1 ;  /* 0x0000000103190836 */ /* 0x000fca0000000000 */
[----:B------:R-:W-:Y:S01]  /*1380*/  LOP3.LUT R25, R25, 0x1ff, RZ, 0xc0, !PT ;  /* 0x000001ff19197812 */ /* 0x000fe200078ec0ff */
[----:B------:R-:W-:Y:S06]  /*1390*/  BRA `(.L_x_15) ;  /* 0x0000000000387947 */ /* 0x000fec0003800000 */
.L_x_14:
[----:B------:R-:W-:Y:S01]  /*13a0*/  SHF.R.U32.HI R3, RZ, 0x2, R12 ;  /* 0x00000002ff037819 */ /* 0x000fe2000001160c */
[----:B------:R-:W-:Y:S02]  /*13b0*/  VIADD R22, R4, 0x161f14 ;  /* 0x00161f1404167836 */ /* 0x000fe40000000000 */
[----:B------:R-:W-:Y:S01]  /*13c0*/  VIADD R26, R2, 0x1ff ;  /* 0x000001ff021a7836 */ /* 0x000fe20000000000 */
[----:B------:R-:W-:Y:S01]  /*13d0*/  LOP3.LUT R3, R3, R12, RZ, 0x3c, !PT ;  /* 0x0000000c03037212 */ /* 0x000fe200078e3cff */
[----:B------:R-:W-:-:S04]  /*13e0*/  IMAD.SHL.U32 R12, R20, 0x10, RZ ;  /* 0x00000010140c7824 */ /* 0x000fc800078e00ff */
        /* <DEDUP_REMOVED lines=8> */
[----:B------:R-:W-:-:S07]  /*1470*/  LOP3.LUT R26, R26, 0x1ff, RZ, 0xc0, !PT ;  /* 0x000001ff1a1a7812 */ /* 0x000fce00078ec0ff */
.L_x_15:
[----:B------:R-:W-:Y:S05]  /*1480*/  BSYNC.RECONVERGENT B1 ;  /* 0x0000000000017941 */ /* 0x000fea0003800200 */
.L_x_13:
[----:B------:R-:W-:-:S05]  /*1490*/  IMAD.SHL.U32 R25, R25, 0x200, RZ ;  /* 0x0000020019197824 */ /* 0x000fca00078e00ff */
[----:B------:R-:W-:-:S05]  /*14a0*/  LOP3.LUT R25, R25, R26, RZ, 0xfc, !PT ;  /* 0x0000001a19197212 */ /* 0x000fca00078efcff */
[----:B------:R-:W-:-:S06]  /*14b0*/  IMAD.WIDE.U32 R16, R25, 0x4, R16 ;  /* 0x0000000419107825 */ /* 0x000fcc00078e0010 */
[----:B------:R-:W2:Y:S01]  /*14c0*/  LDG.E R16, desc[UR4][R16.64] ;  /* 0x0000000410107981 */ /* 0x000ea2000c1e1900 */
[----:B------:R-:W-:Y:S01]  /*14d0*/  IMAD.MOV.U32 R18, RZ, RZ, R24 ;  /* 0x000000ffff127224 */ /* 0x000fe200078e0018 */
[----:B------:R-:W-:Y:S01]  /*14e0*/  MOV R19, R27 ;  /* 0x0000001b00137202 */ /* 0x000fe20000000f00 */
[----:B------:R-:W-:Y:S02]  /*14f0*/  IMAD.MOV.U32 R23, RZ, RZ, R13 ;  /* 0x000000ffff177224 */ /* 0x000fe400078e000d */
[----:B------:R-:W-:Y:S01]  /*1500*/  IMAD.MOV.U32 R21, RZ, RZ, R29 ;  /* 0x000000ffff157224 */ /* 0x000fe200078e001d */
[----:B--2---:R-:W-:-:S13]  /*1510*/  ISETP.NE.AND P0, PT, R16, 0x2, PT ;  /* 0x000000021000780c */ /* 0x004fda0003f05270 */
[----:B------:R-:W-:Y:S05]  /*1520*/  @P0 BRA `(.L_x_3) ;  /* 0x0000000000440947 */ /* 0x000fea0003800000 */
[----:B------:R-:W-:Y:S01]  /*1530*/  SHF.R.U32.HI R2, RZ, 0x2, R13 ;  /* 0x00000002ff027819 */ /* 0x000fe2000001160d */
[----:B------:R-:W-:Y:S02]  /*1540*/  VIADD R22, R22, 0x587c5 ;  /* 0x000587c516167836 */ /* 0x000fe40000000000 */
[----:B------:R-:W-:Y:S01]  /*1550*/  IMAD.MOV.U32 R19, RZ, RZ, R20 ;  /* 0x000000ffff137224 */ /* 0x000fe200078e0014 */
[----:B------:R-:W-:Y:S01]  /*1560*/  LOP3.LUT R13, R2, R13, RZ, 0x3c, !PT ;  /* 0x0000000d020d7212 */ /* 0x000fe200078e3cff */
[----:B------:R-:W-:Y:S02]  /*1570*/  IMAD.SHL.U32 R2, R29, 0x10, RZ ;  /* 0x000000101d027824 */ /* 0x000fe400078e00ff */
[----:B------:R-:W-:Y:S02]  /*1580*/  IMAD.MOV.U32 R18, RZ, RZ, R27 ;  /* 0x000000ffff127224 */ /* 0x000fe400078e001b */
[----:B------:R-:W-:Y:S02]  /*1590*/  IMAD.SHL.U32 R3, R13, 0x2, RZ ;  /* 0x000000020d037824 */ /* 0x000fe400078e00ff */
[----:B------:R-:W-:-:S02]  /*15a0*/  IMAD.MOV.U32 R23, RZ, RZ, R24 ;  /* 0x000000ffff177224 */ /* 0x000fc400078e0018 */
[----:B------:R-:W-:Y:S01]  /*15b0*/  IMAD.MOV.U32 R20, RZ, RZ, R29 ;  /* 0x000000ffff147224 */ /* 0x000fe200078e001d */
[----:B------:R-:W-:-:S04]  /*15c0*/  LOP3.LUT R2, R13, R3, R2, 0x96, !PT ;  /* 0x000000030d027212 */ /* 0x000fc800078e9602 */
[----:B------:R-:W-:-:S05]  /*15d0*/  LOP3.LUT R21, R2, R29, RZ, 0x3c, !PT ;  /* 0x0000001d02157212 */ /* 0x000fca00078e3cff */
[----:B------:R-:W-:-:S05]  /*15e0*/  IMAD.IADD R2, R21, 0x1, R22 ;  /* 0x0000000115027824 */ /* 0x000fca00078e0216 */
[----:B------:R-:W-:-:S05]  /*15f0*/  I2FP.F32.U32 R2, R2 ;  /* 0x0000000200027245 */ /* 0x000fca0000201000 */
[----:B------:R-:W-:-:S05]  /*1600*/  FFMA R2, R2, R5, 1.1641532182693481445e-10 ;  /* 0x2f00000002027423 */ /* 0x000fca0000000005 */
[----:B------:R-:W-:-:S13]  /*1610*/  FSETP.GEU.AND P0, PT, R2, 0.5, PT ;  /* 0x3f0000000200780b */ /* 0x000fda0003f0e000 */
[----:B------:R-:W-:-:S05]  /*1620*/  @!P0 MOV R3, 0x2 ;  /* 0x0000000200038802 */ /* 0x000fca0000000f00 */
[----:B------:R0:W-:Y:S02]  /*1630*/  @!P0 STG.E desc[UR4][R10.64], R3 ;  /* 0x000000030a008986 */ /* 0x0001e4000c101904 */
.L_x_3:
[----:B------:R-:W-:Y:S05]  /*1640*/  BSYNC.RECONVERGENT B0 ;  /* 0x0000000000007941 */ /* 0x000fea0003800200 */
.L_x_0:
[----:B------:R-:W-:Y:S04]  /*1650*/  STG.E.64 desc[UR4][R14.64+0x8], R18 ;  /* 0x000008120e007986 */ /* 0x000fe8000c101b04 */
[----:B------:R-:W-:Y:S04]  /*1660*/  STG.E.64 desc[UR4][R14.64+0x10], R20 ;  /* 0x000010140e007986 */ /* 0x000fe8000c101b04 */
[----:B-----5:R-:W-:Y:S04]  /*1670*/  STG.E.64 desc[UR4][R14.64+0x18], R6 ;  /* 0x000018060e007986 */ /* 0x020fe8000c101b04 */
[----:B------:R-:W-:Y:S04]  /*1680*/  STG.E.64 desc[UR4][R14.64+0x28], R8 ;  /* 0x000028080e007986 */ /* 0x000fe8000c101b04 */
[----:B------:R-:W-:Y:S04]  /*1690*/  STG.E desc[UR4][R14.64+0x20], R0 ;  /* 0x000020000e007986 */ /* 0x000fe8000c101904 */
[----:B------:R-:W-:Y:S01]  /*16a0*/  STG.E.64 desc[UR4][R14.64], R22 ;  /* 0x000000160e007986 */ /* 0x000fe2000c101b04 */
[----:B------:R-:W-:Y:S05]  /*16b0*/  EXIT ;  /* 0x000000000000794d */ /* 0x000fea0003800000 */
.L_x_16:
[----:B------:R-:W-:-:S00]  /*16c0*/  BRA `(.L_x_16) ;  /* 0xfffffffc00fc7947 */ /* 0x000fc0000383ffff */
[----:B------:R-:W-:-:S00]  /*16d0*/  NOP ;  /* 0x0000000000007918 */ /* 0x000fc00000000000 */
        /* <DEDUP_REMOVED lines=10> */
.L_x_28:


//--------------------- .text._Z15normalizeCountsPiPf --------------------------
	.section	.text._Z15normalizeCountsPiPf,"ax",@progbits
	.align	128
        .global         _Z15normalizeCountsPiPf
        .type           _Z15normalizeCountsPiPf,@function
        .size           _Z15normalizeCountsPiPf,(.L_x_29 - _Z15normalizeCountsPiPf)
        .other          _Z15normalizeCountsPiPf,@"STO_CUDA_ENTRY STV_DEFAULT"
_Z15normalizeCountsPiPf:
.text._Z15normalizeCountsPiPf:
[----:B------:R-:W-:Y:S01]  /*0000*/  LDC R1, c[0x0][0x37c] ;  /* 0x0000df00ff017b82 */ /* 0x000fe20000000800 */
[----:B------:R-:W0:Y:S07]  /*0010*/  S2R R0, SR_TID.X ;  /* 0x0000000000007919 */ /* 0x000e2e0000002100 */
[----:B------:R-:W0:Y:S08]  /*0020*/  S2UR UR4, SR_CTAID.X ;  /* 0x00000000000479c3 */ /* 0x000e300000002500 */
[----:B------:R-:W0:Y:S02]  /*0030*/  LDC R7, c[0x0][0x360] ;  /* 0x0000d800ff077b82 */ /* 0x000e240000000800 */
[----:B0-----:R-:W-:-:S05]  /*0040*/  IMAD R7, R7, UR4, R0 ;  /* 0x0000000407077c24 */ /* 0x001fca000f8e0200 */
[----:B------:R-:W-:-:S13]  /*0050*/  ISETP.GT.AND P0, PT, R7, 0xc34f, PT ;  /* 0x0000c34f0700780c */ /* 0x000fda0003f04270 */
[----:B------:R-:W-:Y:S05]  /*0060*/  @P0 EXIT ;  /* 0x000000000000094d */ /* 0x000fea0003800000 */
[----:B------:R-:W0:Y:S01]  /*0070*/  LDC.64 R2, c[0x0][0x380] ;  /* 0x0000e000ff027b82 */ /* 0x000e220000000a00 */
[----:B------:R-:W1:Y:S07]  /*0080*/  LDCU.64 UR4, c[0x0][0x358] ;  /* 0x00006b00ff0477ac */ /* 0x000e6e0008000a00 */
[----:B------:R-:W2:Y:S01]  /*0090*/  LDC.64 R4, c[0x0][0x388] ;  /* 0x0000e200ff047b82 */ /* 0x000ea20000000a00 */
[----:B0-----:R-:W-:-:S06]  /*00a0*/  IMAD.WIDE R2, R7, 0x4, R2 ;  /* 0x0000000407027825 */ /* 0x001fcc00078e0202 */
[----:B-1----:R-:W3:Y:S01]  /*00b0*/  LDG.E R2, desc[UR4][R2.64] ;  /* 0x0000000402027981 */ /* 0x002ee2000c1e1900 */
[----:B--2---:R-:W-:Y:S01]  /*00c0*/  IMAD.WIDE R4, R7, 0x4, R4 ;  /* 0x0000000407047825 */ /* 0x004fe200078e0204 */
[----:B---3--:R-:W-:-:S05]  /*00d0*/  I2FP.F32.S32 R0, R2 ;  /* 0x0000000200007245 */ /* 0x008fca0000201400 */
[----:B------:R-:W-:-:S05]  /*00e0*/  FMUL R7, R0, 3.814697265625e-06 ;  /* 0x3680000000077820 */ /* 0x000fca0000400000 */
[----:B------:R-:W-:Y:S01]  /*00f0*/  STG.E desc[UR4][R4.64], R7 ;  /* 0x0000000704007986 */ /* 0x000fe2000c101904 */
[----:B------:R-:W-:Y:S05]  /*0100*/  EXIT ;  /* 0x000000000000794d */ /* 0x000fea0003800000 */
.L_x_17:
        /* <DEDUP_REMOVED lines=15> */
.L_x_29:


//--------------------- .text._Z12countLatticePiS_i --------------------------
	.section	.text._Z12countLatticePiS_i,"ax",@progbits
	.align	128
        .global         _Z12countLatticePiS_i
        .type           _Z12countLatticePiS_i,@function
        .size           _Z12countLatticePiS_i,(.L_x_30 - _Z12countLatticePiS_i)
        .other          _Z12countLatticePiS_i,@"STO_CUDA_ENTRY STV_DEFAULT"
_Z12countLatticePiS_i:
.text._Z12countLatticePiS_i:
[----:B------:R-:W-:Y:S01]  /*0000*/  LDC R1, c[0x0][0x37c] ;  /* 0x0000df00ff017b82 */ /* 0x000fe20000000800 */
[----:B------:R-:W0:Y:S07]  /*0010*/  S2R R0, SR_TID.X ;  /* 0x0000000000007919 */ /* 0x000e2e0000002100 */
[----:B------:R-:W0:Y:S01]  /*0020*/  S2UR UR4, SR_CTAID.X ;  /* 0x00000000000479c3 */ /* 0x000e220000002500 */
[----:B------:R-:W1:Y:S07]  /*0030*/  LDCU UR5, c[0x0][0x390] ;  /* 0x00007200ff0577ac */ /* 0x000e6e0008000800 */
[----:B------:R-:W0:Y:S02]  /*0040*/  LDC R5, c[0x0][0x360] ;  /* 0x0000d800ff057b82 */ /* 0x000e240000000800 */
[----:B0-----:R-:W-:-:S05]  /*0050*/  IMAD R5, R5, UR4, R0 ;  /* 0x0000000405057c24 */ /* 0x001fca000f8e0200 */
[----:B-1----:R-:W-:-:S13]  /*0060*/  ISETP.GE.AND P0, PT, R5, UR5, PT ;  /* 0x0000000505007c0c */ /* 0x002fda000bf06270 */
[----:B------:R-:W-:Y:S05]  /*0070*/  @P0 EXIT ;  /* 0x000000000000094d */ /* 0x000fea0003800000 */
[----:B------:R-:W0:Y:S01]  /*0080*/  LDC.64 R2, c[0x0][0x380] ;  /* 0x0000e000ff027b82 */ /* 0x000e220000000a00 */
[----:B------:R-:W1:Y:S01]  /*0090*/  LDCU.64 UR4, c[0x0][0x358] ;  /* 0x00006b00ff0477ac */ /* 0x000e620008000a00 */
[----:B0-----:R-:W-:-:S06]  /*00a0*/  IMAD.WIDE R2, R5, 0x4, R2 ;  /* 0x0000000405027825 */ /* 0x001fcc00078e0202 */
[----:B------:R-:W0:Y:S01]  /*00b0*/  LDC.64 R4, c[0x0][0x388] ;  /* 0x0000e200ff047b82 */ /* 0x000e220000000a00 */
[----:B-1----:R-:W0:Y:S01]  /*00c0*/  LDG.E R3, desc[UR4][R2.64] ;  /* 0x0000000402037981 */ /* 0x002e22000c1e1900 */
[----:B------:R-:W-:Y:S02]  /*00d0*/  HFMA2 R7, -RZ, RZ, 0, 5.9604644775390625e-08 ;  /* 0x00000001ff077431 */ /* 0x000fe400000001ff */
[----:B0-----:R-:W-:-:S05]  /*00e0*/  IMAD.WIDE R4, R3, 0x4, R4 ;  /* 0x0000000403047825 */ /* 0x001fca00078e0204 */
[----:B------:R-:W-:Y:S01]  /*00f0*/  REDG.E.ADD.STRONG.GPU desc[UR4][R4.64], R7 ;  /* 0x000000070400798e */ /* 0x000fe2000c12e104 */
[----:B------:R-:W-:Y:S05]  /*0100*/  EXIT ;  /* 0x000000000000794d */ /* 0x000fea0003800000 */
.L_x_18:
        /* <DEDUP_REMOVED lines=15> */
.L_x_30:


//--------------------- .text._Z10initCurandP17curandStateXORWOWy --------------------------
	.section	.text._Z10initCurandP17curandStateXORWOWy,"ax",@progbits
	.align	128
        .global         _Z10initCurandP17curandStateXORWOWy
        .type           _Z10initCurandP17curandStateXORWOWy,@function
        .size           _Z10initCurandP17curandStateXORWOWy,(.L_x_31 - _Z10initCurandP17curandStateXORWOWy)
        .other          _Z10initCurandP17curandStateXORWOWy,@"STO_CUDA_ENTRY STV_DEFAULT"
_Z10initCurandP17curandStateXORWOWy:
.text._Z10initCurandP17curandStateXORWOWy:
[----:B------:R-:W-:Y:S01]  /*0000*/  LDC R1, c[0x0][0x37c] ;  /* 0x0000df00ff017b82 */ /* 0x000fe20000000800 */
[----:B------:R-:W0:Y:S01]  /*0010*/  S2R R3, SR_TID.Y ;  /* 0x0000000000037919 */ /* 0x000e220000002200 */
[----:B------:R-:W1:Y:S06]  /*0020*/  LDCU UR7, c[0x0][0x360] ;  /* 0x00006c00ff0777ac */ /* 0x000e6c0008000800 */
[----:B------:R-:W0:Y:S01]  /*0030*/  S2UR UR4, SR_CTAID.Y ;  /* 0x00000000000479c3 */ /* 0x000e220000002600 */
[----:B------:R-:W-:Y:S01]  /*0040*/  BSSY.RECONVERGENT B0, `(.L_x_19) ;  /* 0x00000eb000007945 */ /* 0x000fe20003800200 */
[----:B------:R-:W1:Y:S06]  /*0050*/  S2R R13, SR_TID.X ;  /* 0x00000000000d7919 */ /* 0x000e6c0000002100 */
[----:B------:R-:W0:Y:S08]  /*0060*/  LDC R0, c[0x0][0x364] ;  /* 0x0000d900ff007b82 */ /* 0x000e300000000800 */
[----:B------:R-:W2:Y:S08]  /*0070*/  LDC.64 R8, c[0x0][0x388] ;  /* 0x0000e200ff087b82 */ /* 0x000eb00000000a00 */
[----:B------:R-:W3:Y:S08]  /*0080*/  S2UR UR6, SR_CTAID.X ;  /* 0x00000000000679c3 */ /* 0x000ef00000002500 */
[----:B------:R-:W3:Y:S01]  /*0090*/  LDC R5, c[0x0][0x370] ;  /* 0x0000dc00ff057b82 */ /* 0x000ee20000000800 */
[----:B0-----:R-:W-:Y:S01]  /*00a0*/  IMAD R0, R0, UR4, R3 ;  /* 0x0000000400007c24 */ /* 0x001fe2000f8e0203 */
[----:B------:R-:W0:Y:S06]  /*00b0*/  LDCU.64 UR4, c[0x0][0x358] ;  /* 0x00006b00ff0477ac */ /* 0x000e2c0008000a00 */
[----:B------:R-:W4:Y:S01]  /*00c0*/  LDC.64 R6, c[0x0][0x380] ;  /* 0x0000e000ff067b82 */ /* 0x000f220000000a00 */
[----:B--2---:R-:W-:-:S02]  /*00d0*/  LOP3.LUT R2, R8, 0xaad26b49, RZ, 0x3c, !PT ;  /* 0xaad26b4908027812 */ /* 0x004fc400078e3cff */
[----:B------:R-:W-:-:S03]  /*00e0*/  LOP3.LUT R3, R9, 0xf7dcefdd, RZ, 0x3c, !PT ;  /* 0xf7dcefdd09037812 */ /* 0x000fc600078e3cff */
[----:B------:R-:W-:Y:S02]  /*00f0*/  IMAD R2, R2, 0x4182bed5, RZ ;  /* 0x4182bed502027824 */ /* 0x000fe400078e02ff */
[----:B------:R-:W-:Y:S02]  /*0100*/  IMAD R3, R3, -0x658354e5, RZ ;  /* 0x9a7cab1b03037824 */ /* 0x000fe400078e02ff */
[C---:B------:R-:W-:Y:S01]  /*0110*/  VIADD R11, R2.reuse, 0x583f19 ;  /* 0x00583f19020b7836 */ /* 0x040fe20000000000 */
[C---:B------:R-:W-:Y:S01]  /*0120*/  LOP3.LUT R8, R2.reuse, 0x159a55e5, RZ, 0x3c, !PT ;  /* 0x159a55e502087812 */ /* 0x040fe200078e3cff */
[C---:B------:R-:W-:Y:S01]  /*0130*/  VIADD R9, R3.reuse, 0x1f123bb5 ;  /* 0x1f123bb503097836 */ /* 0x040fe20000000000 */
[----:B------:R-:W-:Y:S02]  /*0140*/  IADD3 R4, PT, PT, R2, 0x64f0c9, R3 ;  /* 0x0064f0c902047810 */ /* 0x000fe40007ffe003 */
[----:B------:R-:W-:Y:S01]  /*0150*/  LOP3.LUT R10, R3, 0x5491333, RZ, 0x3c, !PT ;  /* 0x05491333030a7812 */ /* 0x000fe200078e3cff */
[----:B---3--:R-:W-:-:S02]  /*0160*/  IMAD R0, R0, R5, UR6 ;  /* 0x0000000600007e24 */ /* 0x008fc4000f8e0205 */
[----:B------:R-:W-:Y:S02]  /*0170*/  VIADD R5, R2, 0x75bcd15 ;  /* 0x075bcd1502057836 */ /* 0x000fe40000000000 */
[----:B-1----:R-:W-:-:S04]  /*0180*/  IMAD R13, R0, UR7, R13 ;  /* 0x00000007000d7c24 */ /* 0x002fc8000f8e020d */
[C---:B----4-:R-:W-:Y:S01]  /*0190*/  IMAD.WIDE R6, R13.reuse, 0x30, R6 ;  /* 0x000000300d067825 */ /* 0x050fe200078e0206 */
[----:B------:R-:W-:-:S04]  /*01a0*/  ISETP.NE.AND P0, PT, R13, RZ, PT ;  /* 0x000000ff0d00720c */ /* 0x000fc80003f05270 */
[----:B0-----:R0:W-:Y:S04]  /*01b0*/  STG.E.64 desc[UR4][R6.64], R4 ;  /* 0x0000000406007986 */ /* 0x0011e8000c101b04 */
[----:B------:R0:W-:Y:S04]  /*01c0*/  STG.E.64 desc[UR4][R6.64+0x8], R8 ;  /* 0x0000080806007986 */ /* 0x0001e8000c101b04 */
[----:B------:R0:W-:Y:S01]  /*01d0*/  STG.E.64 desc[UR4][R6.64+0x10], R10 ;  /* 0x0000100a06007986 */ /* 0x0001e2000c101b04 */
[----:B------:R-:W-:Y:S05]  /*01e0*/  @!P0 BRA `(.L_x_20) ;  /* 0x0000000c00408947 */ /* 0x000fea0003800000 */
[----:B------:R-:W-:Y:S01]  /*01f0*/  SHF.R.S32.HI R0, RZ, 0x1f, R13 ;  /* 0x0000001fff007819 */ /* 0x000fe2000001140d */
[----:B------:R-:W-:-:S07]  /*0200*/  IMAD.MOV.U32 R12, RZ, RZ, RZ ;  /* 0x000000ffff0c7224 */ /* 0x000fce00078e00ff */
.L_x_26:
[----:B-1----:R-:W-:Y:S01]  /*0210*/  LOP3.LUT R2, R13, 0x3, RZ, 0xc0, !PT ;  /* 0x000000030d027812 */ /* 0x002fe200078ec0ff */
[----:B------:R-:W-:Y:S03]  /*0220*/  BSSY.RECONVERGENT B1, `(.L_x_21) ;  /* 0x00000c6000017945 */ /* 0x000fe60003800200 */
[----:B------:R-:W-:-:S04]  /*0230*/  ISETP.NE.U32.AND P0, PT, R2, RZ, PT ;  /* 0x000000ff0200720c */ /* 0x000fc80003f05070 */
[----:B------:R-:W-:-:S13]  /*0240*/  ISETP.NE.AND.EX P0, PT, RZ, RZ, PT, P0 ;  /* 0x000000ffff00720c */ /* 0x000fda0003f05300 */
[----:B------:R-:W-:Y:S05]  /*0250*/  @!P0 BRA `(.L_x_22) ;  /* 0x0000000c00088947 */ /* 0x000fea0003800000 */
[----:B0-----:R-:W0:Y:S01]  /*0260*/  LDC.64 R8, c[0x4][RZ] ;  /* 0x01000000ff087b82 */ /* 0x001e220000000a00 */
[----:B------:R-:W-:Y:S02]  /*0270*/  IMAD.MOV.U32 R14, RZ, RZ, RZ ;  /* 0x000000ffff0e7224 */ /* 0x000fe400078e00ff */
[----:B0-----:R-:W-:-:S07]  /*0280*/  IMAD.WIDE.U32 R8, R12, 0xc80, R8 ;  /* 0x00000c800c087825 */ /* 0x001fce00078e0008 */
.L_x_25:
[----:B-1----:R-:W-:Y:S01]  /*0290*/  IMAD.MOV.U32 R15, RZ, RZ, RZ ;  /* 0x000000ffff0f7224 */ /* 0x002fe200078e00ff */
[----:B------:R-:W-:Y:S01]  /*02a0*/  CS2R R2, SRZ ;  /* 0x0000000000027805 */ /* 0x000fe2000001ff00 */
[----:B------:R-:W-:Y:S01]  /*02b0*/  IMAD.MOV.U32 R17, RZ, RZ, RZ ;  /* 0x000000ffff117224 */ /* 0x000fe200078e00ff */
[----:B------:R-:W-:-:S07]  /*02c0*/  CS2R R4, SRZ ;  /* 0x0000000000047805 */ /* 0x000fce000001ff00 */
.L_x_24:
[----:B------:R-:W-:-:S05]  /*02d0*/  IMAD.WIDE.U32 R10, R17, 0x4, R6 ;  /* 0x00000004110a7825 */ /* 0x000fca00078e0006 */
[----:B------:R0:W5:Y:S01]  /*02e0*/  LDG.E R16, desc[UR4][R10.64+0x4] ;  /* 0x000004040a107981 */ /* 0x000162000c1e1900 */
[----:B------:R-:W-:-:S07]  /*02f0*/  IMAD.MOV.U32 R19, RZ, RZ, RZ ;  /* 0x000000ffff137224 */ /* 0x000fce00078e00ff */
.L_x_23:
[----:B-----5:R-:W-:Y:S01]  /*0300*/  SHF.R.U32.HI R24, RZ, R19, R16 ;  /* 0x00000013ff187219 */ /* 0x020fe20000011610 */
[----:B0-----:R-:W-:-:S03]  /*0310*/  IMAD.SHL.U32 R10, R17, 0x20, RZ ;  /* 0x00000020110a7824 */ /* 0x001fc600078e00ff */
[----:B------:R-:W-:Y:S01]  /*0320*/  LOP3.LUT R11, R24, 0x1, RZ, 0xc0, !PT ;  /* 0x00000001180b7812 */ /* 0x000fe200078ec0ff */
[----:B------:R-:W-:-:S03]  /*0330*/  IMAD.IADD R10, R10, 0x1, R19 ;  /* 0x000000010a0a7824 */ /* 0x000fc600078e0213 */
[----:B------:R-:W-:Y:S01]  /*0340*/  ISETP.NE.U32.AND P0, PT, R11, 0x1, PT ;  /* 0x000000010b00780c */ /* 0x000fe20003f05070 */
[----:B------:R-:W-:-:S03]  /*0350*/  IMAD R11, R10, 0x5, RZ ;  /* 0x000000050a0b7824 */ /* 0x000fc600078e02ff */
[----:B------:R-:W-:Y:S01]  /*0360*/  R2P PR, R24, 0x7e ;  /* 0x0000007e18007804 */ /* 0x000fe20000000000 */
[----:B------:R-:W-:-:S08]  /*0370*/  IMAD.WIDE.U32 R10, R11, 0x4, R8 ;  /* 0x000000040b0a7825 */ /* 0x000fd000078e0008 */
[----:B------:R-:W2:Y:S04]  /*0380*/  @!P0 LDG.E R18, desc[UR4][R10.64] ;  /* 0x000000040a128981 */ /* 0x000ea8000c1e1900 */
[----:B------:R-:W3:Y:S04]  /*0390*/  @!P0 LDG.E R20, desc[UR4][R10.64+0x10] ;  /* 0x000010040a148981 */ /* 0x000ee8000c1e1900 */
[----:B------:R-:W4:Y:S04]  /*03a0*/  @P1 LDG.E R22, desc[UR4][R10.64+0x14] ;  /* 0x000014040a161981 */ /* 0x000f28000c1e1900 */
[----:B------:R-:W4:Y:S04]  /*03b0*/  @P2 LDG.E R26, desc[UR4][R10.64+0x28] ;  /* 0x000028040a1a2981 */ /* 0x000f28000c1e1900 */
[----:B------:R-:W4:Y:S04]  /*03c0*/  @!P0 LDG.E R21, desc[UR4][R10.64+0x4] ;  /* 0x000004040a158981 */ /* 0x000f28000c1e1900 */
[----:B------:R-:W4:Y:S04]  /*03d0*/  @!P0 LDG.E R23, desc[UR4][R10.64+0xc] ;  /* 0x00000c040a178981 */ /* 0x000f28000c1e1900 */
[----:B------:R-:W4:Y:S04]  /*03e0*/  @P1 LDG.E R25, desc[UR4][R10.64+0x18] ;  /* 0x000018040a191981 */ /* 0x000f28000c1e1900 */
[----:B------:R-:W4:Y:S04]  /*03f0*/  @P3 LDG.E R28, desc[UR4][R10.64+0x3c] ;  /* 0x00003c040a1c3981 */ /* 0x000f28000c1e1900 */
[----:B------:R-:W4:Y:S01]  /*0400*/  @P6 LDG.E R27, desc[UR4][R10.64+0x7c] ;  /* 0x00007c040a1b6981 */ /* 0x000f22000c1e1900 */
[----:B--2---:R-:W-:-:S03]  /*0410*/  @!P0 LOP3.LUT R15, R15, R18, RZ, 0x3c, !PT ;  /* 0x000000120f0f8212 */ /* 0x004fc600078e3cff */
[----:B------:R-:W2:Y:S01]  /*0420*/  @!P0 LDG.E R18, desc[UR4][R10.64+0x8] ;  /* 0x000008040a128981 */ /* 0x000ea2000c1e1900 */
[----:B---3--:R-:W-:-:S03]  /*0430*/  @!P0 LOP3.LUT R3, R3, R20, RZ, 0x3c, !PT ;  /* 0x0000001403038212 */ /* 0x008fc600078e3cff */
[----:B------:R-:W3:Y:S01]  /*0440*/  @P1 LDG.E R20, desc[UR4][R10.64+0x24] ;  /* 0x000024040a141981 */ /* 0x000ee2000c1e1900 */
[----:B----4-:R-:W-:-:S03]  /*0450*/  @P1 LOP3.LUT R15, R15, R22, RZ, 0x3c, !PT ;  /* 0x000000160f0f1212 */ /* 0x010fc600078e3cff */
[----:B------:R-:W4:Y:S01]  /*0460*/  @P2 LDG.E R22, desc[UR4][R10.64+0x38] ;  /* 0x000038040a162981 */ /* 0x000f22000c1e1900 */
[----:B------:R-:W-:-:S03]  /*0470*/  @P2 LOP3.LUT R15, R15, R26, RZ, 0x3c, !PT ;  /* 0x0000001a0f0f2212 */ /* 0x000fc600078e3cff */
[----:B------:R-:W4:Y:S01]  /*0480*/  @P4 LDG.E R26, desc[UR4][R10.64+0x50] ;  /* 0x000050040a1a4981 */ /* 0x000f22000c1e1900 */
[----:B------:R-:W-:-:S03]  /*0490*/  @!P0 LOP3.LUT R4, R4, R21, RZ, 0x3c, !PT ;  /* 0x0000001504048212 */ /* 0x000fc600078e3cff */
[----:B------:R-:W4:Y:S01]  /*04a0*/  @P1 LDG.E R21, desc[UR4][R10.64+0x20] ;  /* 0x000020040a151981 */ /* 0x000f22000c1e1900 */
[----:B------:R-:W-:-:S03]  /*04b0*/  @!P0 LOP3.LUT R2, R2, R23, RZ, 0x3c, !PT ;  /* 0x0000001702028212 */ /* 0x000fc600078e3cff */
[----:B------:R-:W4:Y:S01]  /*04c0*/  @P2 LDG.E R23, desc[UR4][R10.64+0x2c] ;  /* 0x00002c040a172981 */ /* 0x000f22000c1e1900 */
[----:B------:R-:W-:-:S03]  /*04d0*/  @P1 LOP3.LUT R4, R4, R25, RZ, 0x3c, !PT ;  /* 0x0000001904041212 */ /* 0x000fc600078e3cff */
[----:B------:R-:W4:Y:S01]  /*04e0*/  @P2 LDG.E R25, desc[UR4][R10.64+0x34] ;  /* 0x000034040a192981 */ /* 0x000f22000c1e1900 */
[----:B--2---:R-:W-:-:S03]  /*04f0*/  @!P0 LOP3.LUT R5, R5, R18, RZ, 0x3c, !PT ;  /* 0x0000001205058212 */ /* 0x004fc600078e3cff */
[----:B------:R-:W2:Y:S01]  /*0500*/  @P1 LDG.E R18, desc[UR4][R10.64+0x1c] ;  /* 0x00001c040a121981 */ /* 0x000ea2000c1e1900 */
[----:B---3--:R-:W-:-:S03]  /*0510*/  @P1 LOP3.LUT R3, R3, R20, RZ, 0x3c, !PT ;  /* 0x0000001403031212 */ /* 0x008fc600078e3cff */
[----:B------:R-:W3:Y:S01]  /*0520*/  @P2 LDG.E R20, desc[UR4][R10.64+0x30] ;  /* 0x000030040a142981 */ /* 0x000ee2000c1e1900 */
[----:B----4-:R-:W-:-:S03]  /*0530*/  @P2 LOP3.LUT R3, R3, R22, RZ, 0x3c, !PT ;  /* 0x0000001603032212 */ /* 0x010fc600078e3cff */
[----:B------:R-:W4:Y:S01]  /*0540*/  @P3 LDG.E R22, desc[UR4][R10.64+0x4c] ;  /* 0x00004c040a163981 */ /* 0x000f22000c1e1900 */
[----:B------:R-:W-:-:S04]  /*0550*/  @P3 LOP3.LUT R15, R15, R28, RZ, 0x3c, !PT ;  /* 0x0000001c0f0f3212 */ /* 0x000fc800078e3cff */
[----:B------:R-:W-:Y:S02]  /*0560*/  @P4 LOP3.LUT R15, R15, R26, RZ, 0x3c, !PT ;  /* 0x0000001a0f0f4212 */ /* 0x000fe400078e3cff */
[----:B------:R-:W-:Y:S01]  /*0570*/  @P1 LOP3.LUT R2, R2, R21, RZ, 0x3c, !PT ;  /* 0x0000001502021212 */ /* 0x000fe200078e3cff */
[----:B------:R-:W4:Y:S04]  /*0580*/  @P5 LDG.E R26, desc[UR4][R10.64+0x64] ;  /* 0x000064040a1a5981 */ /* 0x000f28000c1e1900 */
[----:B------:R-:W4:Y:S01]  /*0590*/  @P3 LDG.E R21, desc[UR4][R10.64+0x40] ;  /* 0x000040040a153981 */ /* 0x000f22000c1e1900 */
[----:B------:R-:W-:Y:S02]  /*05a0*/  @P2 LOP3.LUT R4, R4, R23, RZ, 0x3c, !PT ;  /* 0x0000001704042212 */ /* 0x000fe400078e3cff */
[----:B------:R-:W-:Y:S01]  /*05b0*/  @P2 LOP3.LUT R2, R2, R25, RZ, 0x3c, !PT ;  /* 0x0000001902022212 */ /* 0x000fe200078e3cff */
[----:B------:R-:W4:Y:S04]  /*05c0*/  @P3 LDG.E R23, desc[UR4][R10.64+0x48] ;  /* 0x000048040a173981 */ /* 0x000f28000c1e1900 */
[----:B------:R-:W4:Y:S01]  /*05d0*/  @P4 LDG.E R25, desc[UR4][R10.64+0x54] ;  /* 0x000054040a194981 */ /* 0x000f22000c1e1900 */
[----:B--2---:R-:W-:-:S03]  /*05e0*/  @P1 LOP3.LUT R5, R5, R18, RZ, 0x3c, !PT ;  /* 0x0000001205051212 */ /* 0x004fc600078e3cff */
[----:B------:R-:W2:Y:S01]  /*05f0*/  @P3 LDG.E R18, desc[UR4][R10.64+0x44] ;  /* 0x000044040a123981 */ /* 0x000ea2000c1e1900 */
[----:B---3--:R-:W-:-:S03]  /*0600*/  @P2 LOP3.LUT R5, R5, R20, RZ, 0x3c, !PT ;  /* 0x0000001405052212 */ /* 0x008fc600078e3cff */
[----:B------:R-:W3:Y:S01]  /*0610*/  @P4 LDG.E R20, desc[UR4][R10.64+0x58] ;  /* 0x000058040a144981 */ /* 0x000ee2000c1e1900 */
[----:B----4-:R-:W-:-:S03]  /*0620*/  @P3 LOP3.LUT R3, R3, R22, RZ, 0x3c, !PT ;  /* 0x0000001603033212 */ /* 0x010fc600078e3cff */
[----:B------:R-:W4:Y:S01]  /*0630*/  @P4 LDG.E R22, desc[UR4][R10.64+0x60] ;  /* 0x000060040a164981 */ /* 0x000f22000c1e1900 */
[----:B------:R-:W-:Y:S02]  /*0640*/  LOP3.LUT P0, RZ, R24, 0x80, RZ, 0xc0, !PT ;  /* 0x0000008018ff7812 */ /* 0x000fe4000780c0ff */
[----:B------:R-:W-:Y:S02]  /*0650*/  @P5 LOP3.LUT R15, R15, R26, RZ, 0x3c, !PT ;  /* 0x0000001a0f0f5212 */ /* 0x000fe400078e3cff */
[----:B------:R-:W4:Y:S01]  /*0660*/  @P6 LDG.E R26, desc[UR4][R10.64+0x78] ;  /* 0x000078040a1a6981 */ /* 0x000f22000c1e1900 */
[----:B------:R-:W-:-:S03]  /*0670*/  @P3 LOP3.LUT R4, R4, R21, RZ, 0x3c, !PT ;  /* 0x0000001504043212 */ /* 0x000fc600078e3cff */
[----:B------:R-:W4:Y:S01]  /*0680*/  @P4 LDG.E R21, desc[UR4][R10.64+0x5c] ;  /* 0x00005c040a154981 */ /* 0x000f22000c1e1900 */
[----:B------:R-:W-:-:S03]  /*0690*/  @P3 LOP3.LUT R2, R2, R23, RZ, 0x3c, !PT ;  /* 0x0000001702023212 */ /* 0x000fc600078e3cff */
[----:B------:R-:W4:Y:S01]  /*06a0*/  @P5 LDG.E R23, desc[UR4][R10.64+0x68] ;  /* 0x000068040a175981 */ /* 0x000f22000c1e1900 */
[----:B------:R-:W-:-:S03]  /*06b0*/  @P4 LOP3.LUT R4, R4, R25, RZ, 0x3c, !PT ;  /* 0x0000001904044212 */ /* 0x000fc600078e3cff */
[----:B------:R-:W4:Y:S01]  /*06c0*/  @P5 LDG.E R25, desc[UR4][R10.64+0x70] ;  /* 0x000070040a195981 */ /* 0x000f22000c1e1900 */
[----:B--2---:R-:W-:-:S03]  /*06d0*/  @P3 LOP3.LUT R5, R5, R18, RZ, 0x3c, !PT ;  /* 0x0000001205053212 */ /* 0x004fc600078e3cff */
[----:B------:R-:W2:Y:S01]  /*06e0*/  @P5 LDG.E R18, desc[UR4][R10.64+0x6c] ;  /* 0x00006c040a125981 */ /* 0x000ea2000c1e1900 */
[----:B---3--:R-:W-:-:S03]  /*06f0*/  @P4 LOP3.LUT R5, R5, R20, RZ, 0x3c, !PT ;  /* 0x0000001405054212 */ /* 0x008fc600078e3cff */
[----:B------:R-:W3:Y:S01]  /*0700*/  @P5 LDG.E R20, desc[UR4][R10.64+0x74] ;  /* 0x000074040a145981 */ /* 0x000ee2000c1e1900 */
[----:B----4-:R-:W-:-:S03]  /*0710*/  @P4 LOP3.LUT R3, R3, R22, RZ, 0x3c, !PT ;  /* 0x0000001603034212 */ /* 0x010fc600078e3cff */
[----:B------:R-:W4:Y:S01]  /*0720*/  @P0 LDG.E R22, desc[UR4][R10.64+0x8c] ;  /* 0x00008c040a160981 */ /* 0x000f22000c1e1900 */
[----:B------:R-:W-:-:S03]  /*0730*/  @P6 LOP3.LUT R15, R15, R26, RZ, 0x3c, !PT ;  /* 0x0000001a0f0f6212 */ /* 0x000fc600078e3cff */
        /* <DEDUP_REMOVED lines=13> */
[----:B------:R-:W-:Y:S02]  /*0810*/  @P6 LOP3.LUT R4, R4, R27, RZ, 0x3c, !PT ;  /* 0x0000001b04046212 */ /* 0x000fe400078e3cff */
[----:B------:R-:W-:Y:S02]  /*0820*/  @P6 LOP3.LUT R2, R2, R21, RZ, 0x3c, !PT ;  /* 0x0000001502026212 */ /* 0x000fe400078e3cff */
[----:B------:R-:W-:Y:S02]  /*0830*/  @P0 LOP3.LUT R4, R4, R23, RZ, 0x3c, !PT ;  /* 0x0000001704040212 */ /* 0x000fe400078e3cff */
[----:B------:R-:W-:Y:S02]  /*0840*/  @P0 LOP3.LUT R2, R2, R25, RZ, 0x3c, !PT ;  /* 0x0000001902020212 */ /* 0x000fe400078e3cff */
[----:B--2---:R-:W-:Y:S02]  /*0850*/  @P6 LOP3.LUT R5, R5, R18, RZ, 0x3c, !PT ;  /* 0x0000001205056212 */ /* 0x004fe400078e3cff */
[----:B---3--:R-:W-:-:S02]  /*0860*/  @P6 LOP3.LUT R3, R3, R20, RZ, 0x3c, !PT ;  /* 0x0000001403036212 */ /* 0x008fc400078e3cff */
[----:B----4-:R-:W-:Y:S02]  /*0870*/  @P0 LOP3.LUT R5, R5, R22, RZ, 0x3c, !PT ;  /* 0x0000001605050212 */ /* 0x010fe400078e3cff */
[----:B------:R-:W-:Y:S02]  /*0880*/  @P0 LOP3.LUT R3, R3, R26, RZ, 0x3c, !PT ;  /* 0x0000001a03030212 */ /* 0x000fe400078e3cff */
[----:B------:R-:W-:-:S13]  /*0890*/  R2P PR, R24.B1, 0x7f ;  /* 0x0000007f18007804 */ /* 0x000fda0000001000 */
[----:B------:R-:W2:Y:S04]  /*08a0*/  @P0 LDG.E R18, desc[UR4][R10.64+0xa0] ;  /* 0x0000a0040a120981 */ /* 0x000ea8000c1e1900 */
[----:B------:R-:W3:Y:S04]  /*08b0*/  @P1 LDG.E R22, desc[UR4][R10.64+0xb4] ;  /* 0x0000b4040a161981 */ /* 0x000ee8000c1e1900 */
[----:B------:R-:W4:Y:S04]  /*08c0*/  @P2 LDG.E R26, desc[UR4][R10.64+0xc8] ;  /* 0x0000c8040a1a2981 */ /* 0x000f28000c1e1900 */
[----:B------:R-:W4:Y:S04]  /*08d0*/  @P3 LDG.E R28, desc[UR4][R10.64+0xdc] ;  /* 0x0000dc040a1c3981 */ /* 0x000f28000c1e1900 */
[----:B------:R-:W4:Y:S04]  /*08e0*/  @P0 LDG.E R23, desc[UR4][R10.64+0xa4] ;  /* 0x0000a4040a170981 */ /* 0x000f28000c1e1900 */
[----:B------:R-:W4:Y:S04]  /*08f0*/  @P0 LDG.E R20, desc[UR4][R10.64+0xa8] ;  /* 0x0000a8040a140981 */ /* 0x000f28000c1e1900 */
[----:B------:R-:W4:Y:S04]  /*0900*/  @P4 LDG.E R25, desc[UR4][R10.64+0xf0] ;  /* 0x0000f0040a194981 */ /* 0x000f28000c1e1900 */
        /* <DEDUP_REMOVED lines=21> */
[----:B------:R-:W-:Y:S02]  /*0a60*/  LOP3.LUT P0, RZ, R24, 0x8000, RZ, 0xc0, !PT ;  /* 0x0000800018ff7812 */ /* 0x000fe4000780c0ff */
[----:B----4-:R-:W-:Y:S01]  /*0a70*/  @P5 LOP3.LUT R15, R15, R26, RZ, 0x3c, !PT ;  /* 0x0000001a0f0f5212 */ /* 0x010fe200078e3cff */
[----:B------:R-:W4:Y:S04]  /*0a80*/  @P3 LDG.E R24, desc[UR4][R10.64+0xe4] ;  /* 0x0000e4040a183981 */ /* 0x000f28000c1e1900 */
[----:B------:R-:W2:Y:S01]  /*0a90*/  @P6 LDG.E R26, desc[UR4][R10.64+0x118] ;  /* 0x000118040a1a6981 */ /* 0x000ea2000c1e1900 */
        /* <DEDUP_REMOVED lines=8> */
[----:B---3--:R-:W-:-:S03]  /*0b20*/  @P2 LOP3.LUT R3, R3, R22, RZ, 0x3c, !PT ;  /* 0x0000001603032212 */ /* 0x008fc600078e3cff */
[----:B------:R-:W3:Y:S01]  /*0b30*/  @P4 LDG.E R22, desc[UR4][R10.64+0x100] ;  /* 0x000100040a164981 */ /* 0x000ee2000c1e1900 */
[----:B--2---:R-:W-:-:S03]  /*0b40*/  @P6 LOP3.LUT R15, R15, R26, RZ, 0x3c, !PT ;  /* 0x0000001a0f0f6212 */ /* 0x004fc600078e3cff */
[----:B------:R-:W2:Y:S01]  /*0b50*/  @P0 LDG.E R26, desc[UR4][R10.64+0x12c] ;  /* 0x00012c040a1a0981 */ /* 0x000ea2000c1e1900 */
[----:B----4-:R-:W-:-:S03]  /*0b60*/  @P2 LOP3.LUT R2, R2, R23, RZ, 0x3c, !PT ;  /* 0x0000001702022212 */ /* 0x010fc600078e3cff */
[----:B------:R-:W4:Y:S01]  /*0b70*/  @P4 LDG.E R23, desc[UR4][R10.64+0xfc] ;  /* 0x0000fc040a174981 */ /* 0x000f22000c1e1900 */
[----:B------:R-:W-:-:S03]  /*0b80*/  @P2 LOP3.LUT R5, R5, R20, RZ, 0x3c, !PT ;  /* 0x0000001405052212 */ /* 0x000fc600078e3cff */
[----:B------:R-:W4:Y:S01]  /*0b90*/  @P4 LDG.E R20, desc[UR4][R10.64+0xf8] ;  /* 0x0000f8040a144981 */ /* 0x000f22000c1e1900 */
[----:B------:R-:W-:Y:S02]  /*0ba0*/  @P3 LOP3.LUT R2, R2, R27, RZ, 0x3c, !PT ;  /* 0x0000001b02023212 */ /* 0x000fe400078e3cff */
[----:B------:R-:W-:Y:S01]  /*0bb0*/  @P3 LOP3.LUT R4, R4, R25, RZ, 0x3c, !PT ;  /* 0x0000001904043212 */ /* 0x000fe200078e3cff */
[----:B------:R-:W4:Y:S01]  /*0bc0*/  @P5 LDG.E R27, desc[UR4][R10.64+0x110] ;  /* 0x000110040a1b5981 */ /* 0x000f22000c1e1900 */
[----:B------:R-:W-:-:S03]  /*0bd0*/  @P3 LOP3.LUT R5, R5, R24, RZ, 0x3c, !PT ;  /* 0x0000001805053212 */ /* 0x000fc600078e3cff */
[----:B------:R-:W4:Y:S04]  /*0be0*/  @P5 LDG.E R25, desc[UR4][R10.64+0x108] ;  /* 0x000108040a195981 */ /* 0x000f28000c1e1900 */
        /* <DEDUP_REMOVED lines=19> */
[----:B------:R-:W-:-:S05]  /*0d20*/  VIADD R19, R19, 0x10 ;  /* 0x0000001013137836 */ /* 0x000fca0000000000 */
[----:B------:R-:W-:Y:S02]  /*0d30*/  ISETP.NE.AND P1, PT, R19, 0x20, PT ;  /* 0x000000201300780c */ /* 0x000fe40003f25270 */
[----:B------:R-:W-:Y:S02]  /*0d40*/  @P5 LOP3.LUT R3, R3, R18, RZ, 0x3c, !PT ;  /* 0x0000001203035212 */ /* 0x000fe400078e3cff */
[----:B------:R-:W-:Y:S02]  /*0d50*/  @P6 LOP3.LUT R4, R4, R21, RZ, 0x3c, !PT ;  /* 0x0000001504046212 */ /* 0x000fe400078e3cff */
[----:B---3--:R-:W-:-:S04]  /*0d60*/  @P6 LOP3.LUT R3, R3, R22, RZ, 0x3c, !PT ;  /* 0x0000001603036212 */ /* 0x008fc800078e3cff */
[----:B--2---:R-:W-:Y:S02]  /*0d70*/  @P0 LOP3.LUT R3, R3, R26, RZ, 0x3c, !PT ;  /* 0x0000001a03030212 */ /* 0x004fe400078e3cff */
[----:B----4-:R-:W-:Y:S02]  /*0d80*/  @P6 LOP3.LUT R2, R2, R23, RZ, 0x3c, !PT ;  /* 0x0000001702026212 */ /* 0x010fe400078e3cff */
[----:B------:R-:W-:Y:S02]  /*0d90*/  @P6 LOP3.LUT R5, R5, R20, RZ, 0x3c, !PT ;  /* 0x0000001405056212 */ /* 0x000fe400078e3cff */
[----:B------:R-:W-:Y:S02]  /*0da0*/  @P0 LOP3.LUT R2, R2, R27, RZ, 0x3c, !PT ;  /* 0x0000001b02020212 */ /* 0x000fe400078e3cff */
[----:B------:R-:W-:Y:S02]  /*0db0*/  @P0 LOP3.LUT R4, R4, R25, RZ, 0x3c, !PT ;  /* 0x0000001904040212 */ /* 0x000fe400078e3cff */
[----:B------:R-:W-:Y:S01]  /*0dc0*/  @P0 LOP3.LUT R5, R5, R24, RZ, 0x3c, !PT ;  /* 0x0000001805050212 */ /* 0x000fe200078e3cff */
[----:B------:R-:W-:Y:S06]  /*0dd0*/  @P1 BRA `(.L_x_23) ;  /* 0xfffffff400481947 */ /* 0x000fec000383ffff */
[----:B------:R-:W-:-:S05]  /*0de0*/  VIADD R17, R17, 0x1 ;  /* 0x0000000111117836 */ /* 0x000fca0000000000 */
[----:B------:R-:W-:-:S13]  /*0df0*/  ISETP.NE.AND P0, PT, R17, 0x5, PT ;  /* 0x000000051100780c */ /* 0x000fda0003f05270 */
[----:B------:R-:W-:Y:S05]  /*0e00*/  @P0 BRA `(.L_x_24) ;  /* 0xfffffff400300947 */ /* 0x000fea000383ffff */
[----:B------:R1:W-:Y:S01]  /*0e10*/  STG.E.64 desc[UR4][R6.64+0x8], R4 ;  /* 0x0000080406007986 */ /* 0x0003e2000c101b04 */
[----:B------:R-:W-:Y:S01]  /*0e20*/  VIADD R14, R14, 0x1 ;  /* 0x000000010e0e7836 */ /* 0x000fe20000000000 */
[----:B------:R-:W-:Y:S02]  /*0e30*/  LOP3.LUT R11, R13, 0x3, RZ, 0xc0, !PT ;  /* 0x000000030d0b7812 */ /* 0x000fe400078ec0ff */
[----:B------:R1:W-:Y:S02]  /*0e40*/  STG.E.64 desc[UR4][R6.64+0x10], R2 ;  /* 0x0000100206007986 */ /* 0x0003e4000c101b04 */
[----:B------:R-:W-:Y:S02]  /*0e50*/  ISETP.GE.U32.AND P0, PT, R14, R11, PT ;  /* 0x0000000b0e00720c */ /* 0x000fe40003f06070 */
[----:B------:R1:W-:Y:S11]  /*0e60*/  STG.E desc[UR4][R6.64+0x4], R15 ;  /* 0x0000040f06007986 */ /* 0x0003f6000c101904 */
[----:B------:R-:W-:Y:S05]  /*0e70*/  @!P0 BRA `(.L_x_25) ;  /* 0xfffffff400048947 */ /* 0x000fea000383ffff */
.L_x_22:
[----:B------:R-:W-:Y:S05]  /*0e80*/  BSYNC.RECONVERGENT B1 ;  /* 0x0000000000017941 */ /* 0x000fea0003800200 */
.L_x_21:
[C---:B------:R-:W-:Y:S01]  /*0e90*/  ISETP.GT.U32.AND P0, PT, R13.reuse, 0x3, PT ;  /* 0x000000030d00780c */ /* 0x040fe20003f04070 */
[----:B------:R-:W-:Y:S01]  /*0ea0*/  VIADD R12, R12, 0x1 ;  /* 0x000000010c0c7836 */ /* 0x000fe20000000000 */
[--C-:B------:R-:W-:Y:S02]  /*0eb0*/  SHF.R.U64 R13, R13, 0x2, R0.reuse ;  /* 0x000000020d0d7819 */ /* 0x100fe40000001200 */
[----:B------:R-:W-:Y:S02]  /*0ec0*/  ISETP.GT.U32.AND.EX P0, PT, R0, RZ, PT, P0 ;  /* 0x000000ff0000720c */ /* 0x000fe40003f04100 */
[----:B------:R-:W-:-:S11]  /*0ed0*/  SHF.R.U32.HI R0, RZ, 0x2, R0 ;  /* 0x00000002ff007819 */ /* 0x000fd60000011600 */
[----:B------:R-:W-:Y:S05]  /*0ee0*/  @P0 BRA `(.L_x_26) ;  /* 0xfffffff000c80947 */ /* 0x000fea000383ffff */
.L_x_20:
[----:B------:R-:W-:Y:S05]  /*0ef0*/  BSYNC.RECONVERGENT B0 ;  /* 0x0000000000007941 */ /* 0x000fea0003800200 */
.L_x_19:
[----:B------:R-:W-:Y:S04]  /*0f00*/  STG.E.64 desc[UR4][R6.64+0x18], RZ ;  /* 0x000018ff06007986 */ /* 0x000fe8000c101b04 */
[----:B------:R-:W-:Y:S04]  /*0f10*/  STG.E desc[UR4][R6.64+0x20], RZ ;  /* 0x000020ff06007986 */ /* 0x000fe8000c101904 */
[----:B------:R-:W-:Y:S01]  /*0f20*/  STG.E.64 desc[UR4][R6.64+0x28], RZ ;  /* 0x000028ff06007986 */ /* 0x000fe2000c101b04 */
[----:B------:R-:W-:Y:S05]  /*0f30*/  EXIT ;  /* 0x000000000000794d */ /* 0x000fea0003800000 */
.L_x_27:
        /* <DEDUP_REMOVED lines=12> */
.L_x_31:


//--------------------- .nv.global.init           --------------------------
	.section	.nv.global.init,"aw",@progbits
	.align	4
.nv.global.init:
	.type		mrg32k3aM1SubSeq,@object
	.size		mrg32k3aM1SubSeq,(mrg32k3aM2SubSeq - mrg32k3aM1SubSeq)
mrg32k3aM1SubSeq:
        /*0000*/ 	.byte	0x0b, 0xcc, 0xee, 0x04, 0x73, 0x29, 0x8b, 0x6f, 0xf6, 0x53, 0x03, 0xf6, 0x23, 0xf6, 0xea, 0xda
        /* <DEDUP_REMOVED lines=125> */
	.type		mrg32k3aM2SubSeq,@object
	.size		mrg32k3aM2SubSeq,(mrg32k3aM1 - mrg32k3aM2SubSeq)
mrg32k3aM2SubSeq:
        /* <DEDUP_REMOVED lines=126> */
	.type		mrg32k3aM1,@object
	.size		mrg32k3aM1,(mrg32k3aM1Seq - mrg32k3aM1)
mrg32k3aM1:
        /* <DEDUP_REMOVED lines=144> */
	.type		mrg32k3aM1Seq,@object
	.size		mrg32k3aM1Seq,(mrg32k3aM2 - mrg32k3aM1Seq)
mrg32k3aM1Seq:
        /* <DEDUP_REMOVED lines=144> */
	.type		mrg32k3aM2,@object
	.size		mrg32k3aM2,(mrg32k3aM2Seq - mrg32k3aM2)
mrg32k3aM2:
        /* <DEDUP_REMOVED lines=144> */
	.type		mrg32k3aM2Seq,@object
	.size		mrg32k3aM2Seq,(precalc_xorwow_matrix - mrg32k3aM2Seq)
mrg32k3aM2Seq:
        /* <DEDUP_REMOVED lines=144> */
	.type		precalc_xorwow_matrix,@object
	.size		precalc_xorwow_matrix,(precalc_xorwow_offset_matrix - precalc_xorwow_matrix)
precalc_xorwow_matrix:
        /* <DEDUP_REMOVED lines=6400> */
	.type		precalc_xorwow_offset_matrix,@object
	.size		precalc_xorwow_offset_matrix,(.L_1 - precalc_xorwow_offset_matrix)
precalc_xorwow_offset_matrix:
        /* <DEDUP_REMOVED lines=6400> */
.L_1:


//--------------------- .nv.shared.reserved.0     --------------------------
	.section	.nv.shared.reserved.0,"aw",@nobits
	.weak		__nv_reservedSMEM_offset_0_alias
	.size		__nv_reservedSMEM_offset_0_alias, 0, 64
	.other		__nv_reservedSMEM_offset_0_alias,@"STO_CUDA_RESERVED_SHARED STV_DEFAULT"
__nv_reservedSMEM_offset_0_alias:
	.zero		0
	.zero		64


//--------------------- .nv.constant0._Z12updateKernelPiP17curandStateXORWOWii --------------------------
	.section	.nv.constant0._Z12updateKernelPiP17curandStateXORWOWii,"a",@progbits
	.sectionflags	@""
	.align	4
.nv.constant0._Z12updateKernelPiP17curandStateXORWOWii:
	.zero		920


//--------------------- .nv.constant0._Z15normalizeCountsPiPf --------------------------
	.section	.nv.constant0._Z15normalizeCountsPiPf,"a",@progbits
	.sectionflags	@""
	.align	4
.nv.constant0._Z15normalizeCountsPiPf:
	.zero		912


//--------------------- .nv.constant0._Z12countLatticePiS_i --------------------------
	.section	.nv.constant0._Z12countLatticePiS_i,"a",@progbits
	.sectionflags	@""
	.align	4
.nv.constant0._Z12countLatticePiS_i:
	.zero		916


//--------------------- .nv.constant0._Z10initCurandP17curandStateXORWOWy --------------------------
	.section	.nv.constant0._Z10initCurandP17curandStateXORWOWy,"a",@progbits
	.sectionflags	@""
	.align	4
.nv.constant0._Z10initCurandP17curandStateXORWOWy:
	.zero		912


//--------------------- SYMBOLS --------------------------

	.type		.nv.reservedSmem.offset0,@object
	.size		.nv.reservedSmem.offset0,0x4
